//
// Generated by NVIDIA NVVM Compiler
//
// Compiler Build ID: CL-36424714
// Cuda compilation tools, release 13.0, V13.0.88
// Based on NVVM 20.0.0
//

.version 9.0
.target sm_100
.address_size 64

	// .globl	_Z15updatePositionsP6PlanetiiPdS1_P13GravitySource
.func  (.param .align 16 .b8 func_retval0[16]) __internal_trig_reduction_slowpathd
(
	.param .b64 __internal_trig_reduction_slowpathd_param_0
)
;
.global .align 8 .f64 G = 0d3DD2589B659737D1;
.global .align 8 .f64 TIMESTEP = 0d40F5180000000000;
.global .align 8 .b8 __cudart_i2opi_d[144] = {8, 93, 141, 31, 177, 95, 251, 107, 234, 146, 82, 138, 247, 57, 7, 61, 123, 241, 229, 235, 199, 186, 39, 117, 45, 234, 95, 158, 102, 63, 70, 79, 183, 9, 203, 39, 207, 126, 54, 109, 31, 109, 10, 90, 139, 17, 47, 239, 15, 152, 5, 222, 255, 151, 248, 31, 59, 40, 249, 189, 139, 95, 132, 156, 244, 57, 83, 131, 57, 214, 145, 57, 65, 126, 95, 180, 38, 112, 156, 233, 132, 68, 187, 46, 245, 53, 130, 232, 62, 167, 41, 177, 28, 235, 29, 254, 28, 146, 209, 9, 234, 46, 73, 6, 224, 210, 77, 66, 58, 110, 36, 183, 97, 197, 187, 222, 171, 99, 81, 254, 65, 144, 67, 60, 153, 149, 98, 219, 192, 221, 52, 245, 209, 87, 39, 252, 41, 21, 68, 78, 110, 131, 249, 162};
.global .align 16 .b8 __cudart_sin_cos_coeffs[128] = {70, 210, 176, 44, 241, 229, 90, 190, 146, 227, 172, 105, 227, 29, 199, 62, 161, 98, 219, 25, 160, 1, 42, 191, 24, 8, 17, 17, 17, 17, 129, 63, 84, 85, 85, 85, 85, 85, 197, 191, 0, 0, 0, 0, 0, 0, 0, 0, 0, 0, 0, 0, 0, 0, 0, 0, 100, 129, 253, 32, 131, 255, 168, 189, 40, 133, 239, 193, 167, 238, 33, 62, 217, 230, 6, 142, 79, 126, 146, 190, 233, 188, 221, 25, 160, 1, 250, 62, 71, 93, 193, 22, 108, 193, 86, 191, 81, 85, 85, 85, 85, 85, 165, 63, 0, 0, 0, 0, 0, 0, 224, 191, 0, 0, 0, 0, 0, 0, 240, 63};

.visible .entry _Z15updatePositionsP6PlanetiiPdS1_P13GravitySource(
	.param .u64 .ptr .align 1 _Z15updatePositionsP6PlanetiiPdS1_P13GravitySource_param_0,
	.param .u32 _Z15updatePositionsP6PlanetiiPdS1_P13GravitySource_param_1,
	.param .u32 _Z15updatePositionsP6PlanetiiPdS1_P13GravitySource_param_2,
	.param .u64 .ptr .align 1 _Z15updatePositionsP6PlanetiiPdS1_P13GravitySource_param_3,
	.param .u64 .ptr .align 1 _Z15updatePositionsP6PlanetiiPdS1_P13GravitySource_param_4,
	.param .u64 .ptr .align 1 _Z15updatePositionsP6PlanetiiPdS1_P13GravitySource_param_5
)
{
	.reg .pred 	%p<21>;
	.reg .b32 	%r<42>;
	.reg .b64 	%rd<34>;
	.reg .b64 	%fd<237>;

	ld.param.u32 	%r16, [_Z15updatePositionsP6PlanetiiPdS1_P13GravitySource_param_1];
	mov.u32 	%r17, %ctaid.x;
	mov.u32 	%r18, %ntid.x;
	mov.u32 	%r19, %tid.x;
	mad.lo.s32 	%r1, %r17, %r18, %r19;
	setp.ge.s32 	%p1, %r1, %r16;
	@%p1 bra 	$L__BB0_23;
	ld.param.u32 	%r35, [_Z15updatePositionsP6PlanetiiPdS1_P13GravitySource_param_2];
	ld.param.u64 	%rd28, [_Z15updatePositionsP6PlanetiiPdS1_P13GravitySource_param_0];
	cvta.to.global.u64 	%rd8, %rd28;
	mul.wide.s32 	%rd9, %r1, 40;
	add.s64 	%rd10, %rd8, %rd9;
	ld.global.f64 	%fd235, [%rd10+8];
	ld.global.f64 	%fd236, [%rd10+16];
	ld.global.f64 	%fd233, [%rd10+24];
	ld.global.f64 	%fd234, [%rd10+32];
	ld.global.f64 	%fd5, [%rd10];
	setp.lt.s32 	%p2, %r35, 1;
	@%p2 bra 	$L__BB0_21;
	mov.b32 	%r37, 0;
	mov.u64 	%rd14, __cudart_sin_cos_coeffs;
$L__BB0_3:
	ld.param.u64 	%rd32, [_Z15updatePositionsP6PlanetiiPdS1_P13GravitySource_param_5];
	ld.param.u32 	%r36, [_Z15updatePositionsP6PlanetiiPdS1_P13GravitySource_param_2];
	cvta.to.global.u64 	%rd11, %rd32;
	add.s64 	%rd33, %rd11, 16;
	neg.s32 	%r38, %r36;
	mov.f64 	%fd226, 0d0000000000000000;
	mov.f64 	%fd227, %fd226;
$L__BB0_4:
	ld.global.f64 	%fd131, [%rd33+-8];
	sub.f64 	%fd12, %fd131, %fd235;
	ld.global.f64 	%fd132, [%rd33];
	sub.f64 	%fd13, %fd132, %fd236;
	mul.f64 	%fd133, %fd13, %fd13;
	fma.rn.f64 	%fd14, %fd12, %fd12, %fd133;
	abs.f64 	%fd15, %fd12;
	abs.f64 	%fd16, %fd13;
	setp.gt.f64 	%p3, %fd16, %fd15;
	selp.f64 	%fd17, %fd16, %fd15, %p3;
	selp.f64 	%fd134, %fd15, %fd16, %p3;
	div.rn.f64 	%fd135, %fd134, %fd17;
	mul.f64 	%fd136, %fd135, %fd135;
	fma.rn.f64 	%fd137, %fd136, 0dBEF53E1D2A25FF7E, 0d3F2D3B63DBB65B49;
	fma.rn.f64 	%fd138, %fd137, %fd136, 0dBF5312788DDE082E;
	fma.rn.f64 	%fd139, %fd138, %fd136, 0d3F6F9690C8249315;
	fma.rn.f64 	%fd140, %fd139, %fd136, 0dBF82CF5AABC7CF0D;
	fma.rn.f64 	%fd141, %fd140, %fd136, 0d3F9162B0B2A3BFDE;
	fma.rn.f64 	%fd142, %fd141, %fd136, 0dBF9A7256FEB6FC6B;
	fma.rn.f64 	%fd143, %fd142, %fd136, 0d3FA171560CE4A489;
	fma.rn.f64 	%fd144, %fd143, %fd136, 0dBFA4F44D841450E4;
	fma.rn.f64 	%fd145, %fd144, %fd136, 0d3FA7EE3D3F36BB95;
	fma.rn.f64 	%fd146, %fd145, %fd136, 0dBFAAD32AE04A9FD1;
	fma.rn.f64 	%fd147, %fd146, %fd136, 0d3FAE17813D66954F;
	fma.rn.f64 	%fd148, %fd147, %fd136, 0dBFB11089CA9A5BCD;
	fma.rn.f64 	%fd149, %fd148, %fd136, 0d3FB3B12B2DB51738;
	fma.rn.f64 	%fd150, %fd149, %fd136, 0dBFB745D022F8DC5C;
	fma.rn.f64 	%fd151, %fd150, %fd136, 0d3FBC71C709DFE927;
	fma.rn.f64 	%fd152, %fd151, %fd136, 0dBFC2492491FA1744;
	fma.rn.f64 	%fd153, %fd152, %fd136, 0d3FC99999999840D2;
	fma.rn.f64 	%fd154, %fd153, %fd136, 0dBFD555555555544C;
	mul.f64 	%fd155, %fd136, %fd154;
	fma.rn.f64 	%fd18, %fd155, %fd135, %fd135;
	@%p3 bra 	$L__BB0_6;
	{
	.reg .b32 %temp; 
	mov.b64 	{%temp, %r21}, %fd12;
	}
	setp.lt.s32 	%p4, %r21, 0;
	mov.f64 	%fd156, 0d400921FB54442D18;
	sub.f64 	%fd157, %fd156, %fd18;
	selp.f64 	%fd228, %fd157, %fd18, %p4;
	bra.uni 	$L__BB0_7;
$L__BB0_6:
	{
	.reg .b32 %temp; 
	mov.b64 	{%temp, %r22}, %fd12;
	}
	setp.lt.s32 	%p5, %r22, 0;
	neg.f64 	%fd158, %fd18;
	selp.f64 	%fd159, %fd18, %fd158, %p5;
	add.f64 	%fd228, %fd159, 0d3FF921FB54442D18;
$L__BB0_7:
	setp.eq.f64 	%p6, %fd17, 0d0000000000000000;
	@%p6 bra 	$L__BB0_9;
	setp.eq.f64 	%p7, %fd15, %fd16;
	{
	.reg .b32 %temp; 
	mov.b64 	{%temp, %r23}, %fd12;
	}
	setp.lt.s32 	%p8, %r23, 0;
	selp.f64 	%fd160, 0d4002D97C7F3321D2, 0d3FE921FB54442D18, %p8;
	selp.f64 	%fd229, %fd160, %fd228, %p7;
	bra.uni 	$L__BB0_10;
$L__BB0_9:
	{
	.reg .b32 %temp; 
	mov.b64 	{%temp, %r24}, %fd12;
	}
	setp.lt.s32 	%p9, %r24, 0;
	selp.f64 	%fd229, 0d400921FB54442D18, 0d0000000000000000, %p9;
$L__BB0_10:
	add.rn.f64 	%fd161, %fd15, %fd16;
	sqrt.rn.f64 	%fd162, %fd14;
	setp.nan.f64 	%p10, %fd161, %fd161;
	copysign.f64 	%fd163, %fd13, %fd229;
	selp.f64 	%fd25, %fd161, %fd163, %p10;
	ld.global.f64 	%fd164, [%rd33+-16];
	mul.f64 	%fd165, %fd164, 0d3DD2589B659737D1;
	mul.f64 	%fd166, %fd5, %fd165;
	mul.f64 	%fd167, %fd162, %fd162;
	div.rn.f64 	%fd26, %fd166, %fd167;
	abs.f64 	%fd27, %fd25;
	setp.eq.f64 	%p11, %fd27, 0d7FF0000000000000;
	@%p11 bra 	$L__BB0_14;
	mul.f64 	%fd168, %fd25, 0d3FE45F306DC9C883;
	cvt.rni.s32.f64 	%r39, %fd168;
	cvt.rn.f64.s32 	%fd169, %r39;
	fma.rn.f64 	%fd170, %fd169, 0dBFF921FB54442D18, %fd25;
	fma.rn.f64 	%fd171, %fd169, 0dBC91A62633145C00, %fd170;
	fma.rn.f64 	%fd231, %fd169, 0dB97B839A252049C0, %fd171;
	setp.ltu.f64 	%p12, %fd27, 0d41E0000000000000;
	@%p12 bra 	$L__BB0_13;
	{ // callseq 0, 0
	.param .b64 param0;
	st.param.f64 	[param0], %fd25;
	.param .align 16 .b8 retval0[16];
	call.uni (retval0), 
	__internal_trig_reduction_slowpathd, 
	(
	param0
	);
	ld.param.f64 	%fd231, [retval0];
	ld.param.b32 	%r39, [retval0+8];
	} // callseq 0
$L__BB0_13:
	add.s32 	%r40, %r39, 1;
	bra.uni 	$L__BB0_15;
$L__BB0_14:
	mov.f64 	%fd173, 0d0000000000000000;
	mul.rn.f64 	%fd231, %fd25, %fd173;
	mov.b32 	%r40, 1;
$L__BB0_15:
	setp.eq.f64 	%p13, %fd27, 0d7FF0000000000000;
	shl.b32 	%r27, %r40, 6;
	cvt.u64.u32 	%rd12, %r27;
	and.b64  	%rd13, %rd12, 64;
	add.s64 	%rd15, %rd14, %rd13;
	mul.rn.f64 	%fd174, %fd231, %fd231;
	and.b32  	%r28, %r40, 1;
	setp.eq.b32 	%p14, %r28, 1;
	selp.f64 	%fd175, 0dBDA8FF8320FD8164, 0d3DE5DB65F9785EBA, %p14;
	ld.global.nc.v2.f64 	{%fd176, %fd177}, [%rd15];
	fma.rn.f64 	%fd178, %fd175, %fd174, %fd176;
	fma.rn.f64 	%fd179, %fd178, %fd174, %fd177;
	ld.global.nc.v2.f64 	{%fd180, %fd181}, [%rd15+16];
	fma.rn.f64 	%fd182, %fd179, %fd174, %fd180;
	fma.rn.f64 	%fd183, %fd182, %fd174, %fd181;
	ld.global.nc.v2.f64 	{%fd184, %fd185}, [%rd15+32];
	fma.rn.f64 	%fd186, %fd183, %fd174, %fd184;
	fma.rn.f64 	%fd187, %fd186, %fd174, %fd185;
	fma.rn.f64 	%fd188, %fd187, %fd231, %fd231;
	fma.rn.f64 	%fd189, %fd187, %fd174, 0d3FF0000000000000;
	selp.f64 	%fd190, %fd189, %fd188, %p14;
	and.b32  	%r29, %r40, 2;
	setp.eq.s32 	%p15, %r29, 0;
	mov.f64 	%fd191, 0d0000000000000000;
	sub.f64 	%fd192, %fd191, %fd190;
	selp.f64 	%fd193, %fd190, %fd192, %p15;
	fma.rn.f64 	%fd227, %fd26, %fd193, %fd227;
	@%p13 bra 	$L__BB0_18;
	mul.f64 	%fd194, %fd25, 0d3FE45F306DC9C883;
	cvt.rni.s32.f64 	%r41, %fd194;
	cvt.rn.f64.s32 	%fd195, %r41;
	fma.rn.f64 	%fd196, %fd195, 0dBFF921FB54442D18, %fd25;
	fma.rn.f64 	%fd197, %fd195, 0dBC91A62633145C00, %fd196;
	fma.rn.f64 	%fd232, %fd195, 0dB97B839A252049C0, %fd197;
	setp.ltu.f64 	%p16, %fd27, 0d41E0000000000000;
	@%p16 bra 	$L__BB0_19;
	{ // callseq 1, 0
	.param .b64 param0;
	st.param.f64 	[param0], %fd25;
	.param .align 16 .b8 retval0[16];
	call.uni (retval0), 
	__internal_trig_reduction_slowpathd, 
	(
	param0
	);
	ld.param.f64 	%fd232, [retval0];
	ld.param.b32 	%r41, [retval0+8];
	} // callseq 1
	bra.uni 	$L__BB0_19;
$L__BB0_18:
	mov.f64 	%fd199, 0d0000000000000000;
	mul.rn.f64 	%fd232, %fd25, %fd199;
	mov.b32 	%r41, 0;
$L__BB0_19:
	shl.b32 	%r32, %r41, 6;
	cvt.u64.u32 	%rd16, %r32;
	and.b64  	%rd17, %rd16, 64;
	add.s64 	%rd19, %rd14, %rd17;
	mul.rn.f64 	%fd200, %fd232, %fd232;
	and.b32  	%r33, %r41, 1;
	setp.eq.b32 	%p17, %r33, 1;
	selp.f64 	%fd201, 0dBDA8FF8320FD8164, 0d3DE5DB65F9785EBA, %p17;
	ld.global.nc.v2.f64 	{%fd202, %fd203}, [%rd19];
	fma.rn.f64 	%fd204, %fd201, %fd200, %fd202;
	fma.rn.f64 	%fd205, %fd204, %fd200, %fd203;
	ld.global.nc.v2.f64 	{%fd206, %fd207}, [%rd19+16];
	fma.rn.f64 	%fd208, %fd205, %fd200, %fd206;
	fma.rn.f64 	%fd209, %fd208, %fd200, %fd207;
	ld.global.nc.v2.f64 	{%fd210, %fd211}, [%rd19+32];
	fma.rn.f64 	%fd212, %fd209, %fd200, %fd210;
	fma.rn.f64 	%fd213, %fd212, %fd200, %fd211;
	fma.rn.f64 	%fd214, %fd213, %fd232, %fd232;
	fma.rn.f64 	%fd215, %fd213, %fd200, 0d3FF0000000000000;
	selp.f64 	%fd216, %fd215, %fd214, %p17;
	and.b32  	%r34, %r41, 2;
	setp.eq.s32 	%p18, %r34, 0;
	mov.f64 	%fd217, 0d0000000000000000;
	sub.f64 	%fd218, %fd217, %fd216;
	selp.f64 	%fd219, %fd216, %fd218, %p18;
	fma.rn.f64 	%fd226, %fd26, %fd219, %fd226;
	add.s32 	%r38, %r38, 1;
	setp.ne.s32 	%p19, %r38, 0;
	add.s64 	%rd33, %rd33, 40;
	@%p19 bra 	$L__BB0_4;
	div.rn.f64 	%fd220, %fd227, %fd5;
	fma.rn.f64 	%fd233, %fd220, 0d40F5180000000000, %fd233;
	div.rn.f64 	%fd221, %fd226, %fd5;
	fma.rn.f64 	%fd234, %fd221, 0d40F5180000000000, %fd234;
	fma.rn.f64 	%fd235, %fd233, 0d40F5180000000000, %fd235;
	fma.rn.f64 	%fd236, %fd234, 0d40F5180000000000, %fd236;
	add.s32 	%r37, %r37, 1;
	setp.eq.s32 	%p20, %r37, 20;
	@%p20 bra 	$L__BB0_22;
	bra.uni 	$L__BB0_3;
$L__BB0_21:
	mov.f64 	%fd51, 0d0000000000000000;
	div.rn.f64 	%fd52, %fd51, %fd5;
	mul.f64 	%fd53, %fd52, 0d40F5180000000000;
	add.f64 	%fd54, %fd233, %fd53;
	add.f64 	%fd55, %fd234, %fd53;
	fma.rn.f64 	%fd56, %fd54, 0d40F5180000000000, %fd235;
	fma.rn.f64 	%fd57, %fd55, 0d40F5180000000000, %fd236;
	add.f64 	%fd58, %fd54, %fd53;
	add.f64 	%fd59, %fd55, %fd53;
	fma.rn.f64 	%fd60, %fd58, 0d40F5180000000000, %fd56;
	fma.rn.f64 	%fd61, %fd59, 0d40F5180000000000, %fd57;
	add.f64 	%fd62, %fd58, %fd53;
	add.f64 	%fd63, %fd59, %fd53;
	fma.rn.f64 	%fd64, %fd62, 0d40F5180000000000, %fd60;
	fma.rn.f64 	%fd65, %fd63, 0d40F5180000000000, %fd61;
	add.f64 	%fd66, %fd62, %fd53;
	add.f64 	%fd67, %fd63, %fd53;
	fma.rn.f64 	%fd68, %fd66, 0d40F5180000000000, %fd64;
	fma.rn.f64 	%fd69, %fd67, 0d40F5180000000000, %fd65;
	add.f64 	%fd70, %fd66, %fd53;
	add.f64 	%fd71, %fd67, %fd53;
	fma.rn.f64 	%fd72, %fd70, 0d40F5180000000000, %fd68;
	fma.rn.f64 	%fd73, %fd71, 0d40F5180000000000, %fd69;
	add.f64 	%fd74, %fd70, %fd53;
	add.f64 	%fd75, %fd71, %fd53;
	fma.rn.f64 	%fd76, %fd74, 0d40F5180000000000, %fd72;
	fma.rn.f64 	%fd77, %fd75, 0d40F5180000000000, %fd73;
	add.f64 	%fd78, %fd74, %fd53;
	add.f64 	%fd79, %fd75, %fd53;
	fma.rn.f64 	%fd80, %fd78, 0d40F5180000000000, %fd76;
	fma.rn.f64 	%fd81, %fd79, 0d40F5180000000000, %fd77;
	add.f64 	%fd82, %fd78, %fd53;
	add.f64 	%fd83, %fd79, %fd53;
	fma.rn.f64 	%fd84, %fd82, 0d40F5180000000000, %fd80;
	fma.rn.f64 	%fd85, %fd83, 0d40F5180000000000, %fd81;
	add.f64 	%fd86, %fd82, %fd53;
	add.f64 	%fd87, %fd83, %fd53;
	fma.rn.f64 	%fd88, %fd86, 0d40F5180000000000, %fd84;
	fma.rn.f64 	%fd89, %fd87, 0d40F5180000000000, %fd85;
	add.f64 	%fd90, %fd86, %fd53;
	add.f64 	%fd91, %fd87, %fd53;
	fma.rn.f64 	%fd92, %fd90, 0d40F5180000000000, %fd88;
	fma.rn.f64 	%fd93, %fd91, 0d40F5180000000000, %fd89;
	add.f64 	%fd94, %fd90, %fd53;
	add.f64 	%fd95, %fd91, %fd53;
	fma.rn.f64 	%fd96, %fd94, 0d40F5180000000000, %fd92;
	fma.rn.f64 	%fd97, %fd95, 0d40F5180000000000, %fd93;
	add.f64 	%fd98, %fd94, %fd53;
	add.f64 	%fd99, %fd95, %fd53;
	fma.rn.f64 	%fd100, %fd98, 0d40F5180000000000, %fd96;
	fma.rn.f64 	%fd101, %fd99, 0d40F5180000000000, %fd97;
	add.f64 	%fd102, %fd98, %fd53;
	add.f64 	%fd103, %fd99, %fd53;
	fma.rn.f64 	%fd104, %fd102, 0d40F5180000000000, %fd100;
	fma.rn.f64 	%fd105, %fd103, 0d40F5180000000000, %fd101;
	add.f64 	%fd106, %fd102, %fd53;
	add.f64 	%fd107, %fd103, %fd53;
	fma.rn.f64 	%fd108, %fd106, 0d40F5180000000000, %fd104;
	fma.rn.f64 	%fd109, %fd107, 0d40F5180000000000, %fd105;
	add.f64 	%fd110, %fd106, %fd53;
	add.f64 	%fd111, %fd107, %fd53;
	fma.rn.f64 	%fd112, %fd110, 0d40F5180000000000, %fd108;
	fma.rn.f64 	%fd113, %fd111, 0d40F5180000000000, %fd109;
	add.f64 	%fd114, %fd110, %fd53;
	add.f64 	%fd115, %fd111, %fd53;
	fma.rn.f64 	%fd116, %fd114, 0d40F5180000000000, %fd112;
	fma.rn.f64 	%fd117, %fd115, 0d40F5180000000000, %fd113;
	add.f64 	%fd118, %fd114, %fd53;
	add.f64 	%fd119, %fd115, %fd53;
	fma.rn.f64 	%fd120, %fd118, 0d40F5180000000000, %fd116;
	fma.rn.f64 	%fd121, %fd119, 0d40F5180000000000, %fd117;
	add.f64 	%fd122, %fd118, %fd53;
	add.f64 	%fd123, %fd119, %fd53;
	fma.rn.f64 	%fd124, %fd122, 0d40F5180000000000, %fd120;
	fma.rn.f64 	%fd125, %fd123, 0d40F5180000000000, %fd121;
	add.f64 	%fd126, %fd122, %fd53;
	add.f64 	%fd127, %fd123, %fd53;
	fma.rn.f64 	%fd128, %fd126, 0d40F5180000000000, %fd124;
	fma.rn.f64 	%fd129, %fd127, 0d40F5180000000000, %fd125;
	add.f64 	%fd233, %fd126, %fd53;
	add.f64 	%fd234, %fd127, %fd53;
	fma.rn.f64 	%fd235, %fd233, 0d40F5180000000000, %fd128;
	fma.rn.f64 	%fd236, %fd234, 0d40F5180000000000, %fd129;
$L__BB0_22:
	ld.param.u64 	%rd31, [_Z15updatePositionsP6PlanetiiPdS1_P13GravitySource_param_4];
	ld.param.u64 	%rd30, [_Z15updatePositionsP6PlanetiiPdS1_P13GravitySource_param_3];
	ld.param.u64 	%rd29, [_Z15updatePositionsP6PlanetiiPdS1_P13GravitySource_param_0];
	cvta.to.global.u64 	%rd20, %rd29;
	mul.wide.s32 	%rd21, %r1, 40;
	add.s64 	%rd22, %rd20, %rd21;
	st.global.f64 	[%rd22+8], %fd235;
	st.global.f64 	[%rd22+16], %fd236;
	st.global.f64 	[%rd22+24], %fd233;
	st.global.f64 	[%rd22+32], %fd234;
	cvta.to.global.u64 	%rd23, %rd30;
	mul.wide.s32 	%rd24, %r1, 8;
	add.s64 	%rd25, %rd23, %rd24;
	st.global.f64 	[%rd25], %fd235;
	cvta.to.global.u64 	%rd26, %rd31;
	add.s64 	%rd27, %rd26, %rd24;
	st.global.f64 	[%rd27], %fd236;
$L__BB0_23:
	ret;

}
.func  (.param .align 16 .b8 func_retval0[16]) __internal_trig_reduction_slowpathd(
	.param .b64 __internal_trig_reduction_slowpathd_param_0
)
{
	.local .align 8 .b8 	__local_depot1[40];
	.reg .b64 	%SP;
	.reg .b64 	%SPL;
	.reg .pred 	%p<10>;
	.reg .b32 	%r<47>;
	.reg .b64 	%rd<74>;
	.reg .b64 	%fd<5>;

	mov.u64 	%SPL, __local_depot1;
	ld.param.f64 	%fd4, [__internal_trig_reduction_slowpathd_param_0];
	add.u64 	%rd1, %SPL, 0;
	{
	.reg .b32 %temp; 
	mov.b64 	{%temp, %r1}, %fd4;
	}
	shr.u32 	%r2, %r1, 20;
	and.b32  	%r3, %r2, 2047;
	setp.eq.s32 	%p1, %r3, 2047;
	mov.b32 	%r46, 0;
	@%p1 bra 	$L__BB1_9;
	add.s32 	%r20, %r3, -1024;
	mov.b64 	%rd20, %fd4;
	shl.b64 	%rd2, %rd20, 11;
	shr.u32 	%r4, %r20, 6;
	sub.s32 	%r45, 15, %r4;
	sub.s32 	%r21, 19, %r4;
	setp.lt.u32 	%p2, %r20, 128;
	selp.b32 	%r6, 18, %r21, %p2;
	setp.ge.s32 	%p3, %r45, %r6;
	mov.b64 	%rd70, 0;
	@%p3 bra 	$L__BB1_4;
	add.s32 	%r23, %r6, %r4;
	neg.s32 	%r43, %r23;
	or.b64  	%rd3, %rd2, -9223372036854775808;
	mov.b64 	%rd70, 0;
	mov.b32 	%r42, 0;
	mov.u64 	%rd25, __cudart_i2opi_d;
	mov.u32 	%r44, %r45;
$L__BB1_3:
	.pragma "nounroll";
	mul.wide.s32 	%rd22, %r42, 8;
	add.s64 	%rd23, %rd1, %rd22;
	mul.wide.s32 	%rd24, %r44, 8;
	add.s64 	%rd26, %rd25, %rd24;
	ld.global.nc.u64 	%rd27, [%rd26];
	{
	.reg .u32 %r0, %r1, %r2, %r3, %alo, %ahi, %blo, %bhi, %clo, %chi;
	mov.b64 	{%alo,%ahi}, %rd27;
	mov.b64 	{%blo,%bhi}, %rd3;
	mov.b64 	{%clo,%chi}, %rd70;
	mad.lo.cc.u32 	%r0, %alo, %blo, %clo;
	madc.hi.cc.u32 	%r1, %alo, %blo, %chi;
	madc.hi.u32 	%r2, %alo, %bhi, 0;
	mad.lo.cc.u32 	%r1, %alo, %bhi, %r1;
	madc.hi.cc.u32 	%r2, %ahi, %blo, %r2;
	madc.hi.u32 	%r3, %ahi, %bhi, 0;
	mad.lo.cc.u32 	%r1, %ahi, %blo, %r1;
	madc.lo.cc.u32 	%r2, %ahi, %bhi, %r2;
	addc.u32 	%r3, %r3, 0;
	mov.b64 	%rd28, {%r0,%r1};
	mov.b64 	%rd70, {%r2,%r3};
	}
	st.local.u64 	[%rd23], %rd28;
	add.s32 	%r44, %r44, 1;
	add.s32 	%r43, %r43, 1;
	add.s32 	%r42, %r42, 1;
	setp.ne.s32 	%p4, %r43, -15;
	mov.u32 	%r45, %r6;
	@%p4 bra 	$L__BB1_3;
$L__BB1_4:
	cvt.s64.s32 	%rd29, %r45;
	cvt.u64.u32 	%rd30, %r4;
	add.s64 	%rd31, %rd30, %rd29;
	shl.b64 	%rd32, %rd31, 3;
	add.s64 	%rd33, %rd1, %rd32;
	st.local.u64 	[%rd33+-120], %rd70;
	and.b32  	%r15, %r2, 63;
	ld.local.u64 	%rd72, [%rd1+16];
	ld.local.u64 	%rd71, [%rd1+24];
	setp.eq.s32 	%p5, %r15, 0;
	@%p5 bra 	$L__BB1_6;
	shl.b64 	%rd34, %rd71, %r15;
	shr.u64 	%rd35, %rd72, 1;
	xor.b32  	%r24, %r15, 63;
	shr.u64 	%rd36, %rd35, %r24;
	or.b64  	%rd71, %rd34, %rd36;
	ld.local.u64 	%rd37, [%rd1+8];
	shl.b64 	%rd38, %rd72, %r15;
	shr.u64 	%rd39, %rd37, 1;
	shr.u64 	%rd40, %rd39, %r24;
	or.b64  	%rd72, %rd38, %rd40;
$L__BB1_6:
	and.b32  	%r25, %r1, -2147483648;
	shr.u64 	%rd41, %rd71, 62;
	cvt.u32.u64 	%r26, %rd41;
	mov.b64 	{%r27, %r28}, %rd71;
	mov.b64 	{%r29, %r30}, %rd72;
	shf.l.wrap.b32 	%r31, %r30, %r27, 2;
	shf.l.wrap.b32 	%r32, %r27, %r28, 2;
	mov.b64 	%rd42, {%r31, %r32};
	shl.b64 	%rd43, %rd72, 2;
	shr.u64 	%rd44, %rd42, 63;
	cvt.u32.u64 	%r33, %rd44;
	add.s32 	%r34, %r33, %r26;
	setp.eq.s32 	%p6, %r25, 0;
	neg.s32 	%r35, %r34;
	selp.b32 	%r46, %r34, %r35, %p6;
	setp.gt.s64 	%p7, %rd42, -1;
	mov.b64 	%rd45, 0;
	{
	.reg .u32 %r0, %r1, %r2, %r3, %a0, %a1, %a2, %a3, %b0, %b1, %b2, %b3;
	mov.b64 	{%a0,%a1}, %rd45;
	mov.b64 	{%a2,%a3}, %rd45;
	mov.b64 	{%b0,%b1}, %rd43;
	mov.b64 	{%b2,%b3}, %rd42;
	sub.cc.u32 	%r0, %a0, %b0;
	subc.cc.u32 	%r1, %a1, %b1;
	subc.cc.u32 	%r2, %a2, %b2;
	subc.u32 	%r3, %a3, %b3;
	mov.b64 	%rd46, {%r0,%r1};
	mov.b64 	%rd47, {%r2,%r3};
	}
	xor.b32  	%r36, %r25, -2147483648;
	selp.b64 	%rd73, %rd42, %rd47, %p7;
	selp.b64 	%rd14, %rd43, %rd46, %p7;
	selp.b32 	%r17, %r25, %r36, %p7;
	clz.b64 	%r37, %rd73;
	cvt.u64.u32 	%rd15, %r37;
	setp.eq.s32 	%p8, %r37, 0;
	@%p8 bra 	$L__BB1_8;
	cvt.u32.u64 	%r38, %rd15;
	and.b32  	%r39, %r38, 63;
	shl.b64 	%rd48, %rd73, %r39;
	shr.u64 	%rd49, %rd14, 1;
	not.b32 	%r40, %r38;
	and.b32  	%r41, %r40, 63;
	shr.u64 	%rd50, %rd49, %r41;
	or.b64  	%rd73, %rd48, %rd50;
$L__BB1_8:
	mov.b64 	%rd51, -3958705157555305931;
	{
	.reg .u32 %r0, %r1, %r2, %r3, %alo, %ahi, %blo, %bhi;
	mov.b64 	{%alo,%ahi}, %rd73;
	mov.b64 	{%blo,%bhi}, %rd51;
	mul.lo.u32 	%r0, %alo, %blo;
	mul.hi.u32 	%r1, %alo, %blo;
	mad.lo.cc.u32 	%r1, %alo, %bhi, %r1;
	madc.hi.u32 	%r2, %alo, %bhi, 0;
	mad.lo.cc.u32 	%r1, %ahi, %blo, %r1;
	madc.hi.cc.u32 	%r2, %ahi, %blo, %r2;
	madc.hi.u32 	%r3, %ahi, %bhi, 0;
	mad.lo.cc.u32 	%r2, %ahi, %bhi, %r2;
	addc.u32 	%r3, %r3, 0;
	mov.b64 	%rd52, {%r0,%r1};
	mov.b64 	%rd53, {%r2,%r3};
	}
	setp.gt.s64 	%p9, %rd53, 0;
	{
	.reg .u32 %r0, %r1, %r2, %r3, %a0, %a1, %a2, %a3, %b0, %b1, %b2, %b3;
	mov.b64 	{%a0,%a1}, %rd52;
	mov.b64 	{%a2,%a3}, %rd53;
	mov.b64 	{%b0,%b1}, %rd52;
	mov.b64 	{%b2,%b3}, %rd53;
	add.cc.u32 	%r0, %a0, %b0;
	addc.cc.u32 	%r1, %a1, %b1;
	addc.cc.u32 	%r2, %a2, %b2;
	addc.u32 	%r3, %a3, %b3;
	mov.b64 	%rd54, {%r0,%r1};
	mov.b64 	%rd55, {%r2,%r3};
	}
	selp.b64 	%rd56, %rd55, %rd53, %p9;
	selp.s64 	%rd57, -1, 0, %p9;
	sub.s64 	%rd58, %rd57, %rd15;
	cvt.u64.u32 	%rd59, %r17;
	shl.b64 	%rd60, %rd59, 32;
	add.s64 	%rd61, %rd56, 1;
	shr.u64 	%rd62, %rd61, 10;
	add.s64 	%rd63, %rd62, 1;
	shr.u64 	%rd64, %rd63, 1;
	shl.b64 	%rd65, %rd58, 52;
	add.s64 	%rd66, %rd65, %rd64;
	add.s64 	%rd67, %rd66, 4602678819172646912;
	or.b64  	%rd68, %rd67, %rd60;
	mov.b64 	%fd4, %rd68;
$L__BB1_9:
	st.param.f64 	[func_retval0], %fd4;
	st.param.b32 	[func_retval0+8], %r46;
	ret;

}


// ===== COMPILED SASS (sm_100) =====

	.target	sm_100

	.elftype	@"ET_EXEC"


//--------------------- .note.nv.tkinfo           --------------------------
	.section	.note.nv.tkinfo,"",@"SHT_NOTE"
	.sectionflags	@"SHF_NOTE_NV_TKINFO"
	.tkinfo
        /*0018*/ 	.word	0x00000002
        /*0030*/ 	.string	""
        /*0030*/ 	.string	"ptxas"
        /*0030*/ 	.string	"Cuda compilation tools, release 13.0, V13.0.88"
        /*0030*/ 	.string	"Build cuda_13.0.r13.0/compiler.36424714_0"
        /*0030*/ 	.string	"-arch sm_100 -m 64 "



//--------------------- .note.nv.cuinfo           --------------------------
	.section	.note.nv.cuinfo,"",@"SHT_NOTE"
	.sectionflags	@"SHF_NOTE_NV_CUINFO"
        /*0018*/ 	.short	0x0002
        /*001a*/ 	.short	0x0064
        /*001c*/ 	.short	0x0082
	.zero		2


//--------------------- .nv.info                  --------------------------
	.section	.nv.info,"",@"SHT_CUDA_INFO"
	.align	4


	//----- nvinfo : EIATTR_REGCOUNT
	.align		4
        /*0000*/ 	.byte	0x04, 0x2f
        /*0002*/ 	.short	(.L_5 - .L_4)
	.align		4
.L_4:
        /*0004*/ 	.word	index@(_Z15updatePositionsP6PlanetiiPdS1_P13GravitySource)
        /*0008*/ 	.word	0x0000002f


	//----- nvinfo : EIATTR_FRAME_SIZE
	.align		4
.L_5:
        /*000c*/ 	.byte	0x04, 0x11
        /*000e*/ 	.short	(.L_7 - .L_6)
	.align		4
.L_6:
        /*0010*/ 	.word	index@($_Z15updatePositionsP6PlanetiiPdS1_P13GravitySource$__internal_trig_reduction_slowpathd)
        /*0014*/ 	.word	0x00000028


	//----- nvinfo : EIATTR_FRAME_SIZE
	.align		4
.L_7:
        /*0018*/ 	.byte	0x04, 0x11
        /*001a*/ 	.short	(.L_9 - .L_8)
	.align		4
.L_8:
        /*001c*/ 	.word	index@($__internal_1_$__cuda_sm20_dsqrt_rn_f64_mediumpath_v1)
        /*0020*/ 	.word	0x00000028


	//----- nvinfo : EIATTR_FRAME_SIZE
	.align		4
.L_9:
        /*0024*/ 	.byte	0x04, 0x11
        /*0026*/ 	.short	(.L_11 - .L_10)
	.align		4
.L_10:
        /*0028*/ 	.word	index@($__internal_0_$__cuda_sm20_div_rn_f64_full)
        /*002c*/ 	.word	0x00000028


	//----- nvinfo : EIATTR_FRAME_SIZE
	.align		4
.L_11:
        /*0030*/ 	.byte	0x04, 0x11
        /*0032*/ 	.short	(.L_13 - .L_12)
	.align		4
.L_12:
        /*0034*/ 	.word	index@(_Z15updatePositionsP6PlanetiiPdS1_P13GravitySource)
        /*0038*/ 	.word	0x00000028


	//----- nvinfo : EIATTR_MIN_STACK_SIZE
	.align		4
.L_13:
        /*003c*/ 	.byte	0x04, 0x12
        /*003e*/ 	.short	(.L_15 - .L_14)
	.align		4
.L_14:
        /*0040*/ 	.word	index@(_Z15updatePositionsP6PlanetiiPdS1_P13GravitySource)
        /*0044*/ 	.word	0x00000028
.L_15:


//--------------------- .nv.compat                --------------------------
	.section	.nv.compat,"",@"SHT_CUDA_COMPAT_INFO"
	.align	4
        /*0000*/ 	.byte	0x02, 0x09, 0x00, 0x00, 0x02, 0x02, 0x01, 0x00, 0x02, 0x05, 0x05, 0x00, 0x03, 0x07, 0x01, 0x01
        /*0010*/ 	.byte	0x02, 0x03, 0x00, 0x00, 0x02, 0x06, 0x01, 0x00, 0x04, 0x0b, 0x08, 0x00, 0x01, 0x00, 0x00, 0x00
        /*0020*/ 	.byte	0x00, 0x00, 0x00, 0x00


//--------------------- .nv.info._Z15updatePositionsP6PlanetiiPdS1_P13GravitySource --------------------------
	.section	.nv.info._Z15updatePositionsP6PlanetiiPdS1_P13GravitySource,"",@"SHT_CUDA_INFO"
	.sectionflags	@""
	.align	4


	//----- nvinfo : EIATTR_CUDA_API_VERSION
	.align		4
        /*0000*/ 	.byte	0x04, 0x37
        /*0002*/ 	.short	(.L_17 - .L_16)
.L_16:
        /*0004*/ 	.word	0x00000082


	//----- nvinfo : EIATTR_KPARAM_INFO
	.align		4
.L_17:
        /*0008*/ 	.byte	0x04, 0x17
        /*000a*/ 	.short	(.L_19 - .L_18)
.L_18:
        /*000c*/ 	.word	0x00000000
        /*0010*/ 	.short	0x0005
        /*0012*/ 	.short	0x0020
        /*0014*/ 	.byte	0x00, 0xf5, 0x21, 0x00


	//----- nvinfo : EIATTR_KPARAM_INFO
	.align		4
.L_19:
        /*0018*/ 	.byte	0x04, 0x17
        /*001a*/ 	.short	(.L_21 - .L_20)
.L_20:
        /*001c*/ 	.word	0x00000000
        /*0020*/ 	.short	0x0004
        /*0022*/ 	.short	0x0018
        /*0024*/ 	.byte	0x00, 0xf5, 0x21, 0x00


	//----- nvinfo : EIATTR_KPARAM_INFO
	.align		4
.L_21:
        /*0028*/ 	.byte	0x04, 0x17
        /*002a*/ 	.short	(.L_23 - .L_22)
.L_22:
        /*002c*/ 	.word	0x00000000
        /*0030*/ 	.short	0x0003
        /*0032*/ 	.short	0x0010
        /*0034*/ 	.byte	0x00, 0xf5, 0x21, 0x00


	//----- nvinfo : EIATTR_KPARAM_INFO
	.align		4
.L_23:
        /*0038*/ 	.byte	0x04, 0x17
        /*003a*/ 	.short	(.L_25 - .L_24)
.L_24:
        /*003c*/ 	.word	0x00000000
        /*0040*/ 	.short	0x0002
        /*0042*/ 	.short	0x000c
        /*0044*/ 	.byte	0x00, 0xf0, 0x11, 0x00


	//----- nvinfo : EIATTR_KPARAM_INFO
	.align		4
.L_25:
        /*0048*/ 	.byte	0x04, 0x17
        /*004a*/ 	.short	(.L_27 - .L_26)
.L_26:
        /*004c*/ 	.word	0x00000000
        /*0050*/ 	.short	0x0001
        /*0052*/ 	.short	0x0008
        /*0054*/ 	.byte	0x00, 0xf0, 0x11, 0x00


	//----- nvinfo : EIATTR_KPARAM_INFO
	.align		4
.L_27:
        /*0058*/ 	.byte	0x04, 0x17
        /*005a*/ 	.short	(.L_29 - .L_28)
.L_28:
        /*005c*/ 	.word	0x00000000
        /*0060*/ 	.short	0x0000
        /*0062*/ 	.short	0x0000
        /*0064*/ 	.byte	0x00, 0xf5, 0x21, 0x00


	//----- nvinfo : EIATTR_SPARSE_MMA_MASK
	.align		4
.L_29:
        /*0068*/ 	.byte	0x03, 0x50
        /*006a*/ 	.short	0x0000


	//----- nvinfo : EIATTR_MAXREG_COUNT
	.align		4
        /*006c*/ 	.byte	0x03, 0x1b
        /*006e*/ 	.short	0x00ff


	//----- nvinfo : EIATTR_MERCURY_ISA_VERSION
	.align		4
        /*0070*/ 	.byte	0x03, 0x5f
        /*0072*/ 	.short	0x0101


	//----- nvinfo : EIATTR_VRC_CTA_INIT_COUNT
	.align		4
        /*0074*/ 	.byte	0x02, 0x4a
	.zero		1
	.zero		1


	//----- nvinfo : EIATTR_EXIT_INSTR_OFFSETS
	.align		4
        /*0078*/ 	.byte	0x04, 0x1c
        /*007a*/ 	.short	(.L_31 - .L_30)


	//   ....[0]....
.L_30:
        /*007c*/ 	.word	0x00000080


	//   ....[1]....
        /*0080*/ 	.word	0x00001e70


	//----- nvinfo : EIATTR_CRS_STACK_SIZE
	.align		4
.L_31:
        /*0084*/ 	.byte	0x04, 0x1e
        /*0086*/ 	.short	(.L_33 - .L_32)
.L_32:
        /*0088*/ 	.word	0x00000000


	//----- nvinfo : EIATTR_CBANK_PARAM_SIZE
	.align		4
.L_33:
        /*008c*/ 	.byte	0x03, 0x19
        /*008e*/ 	.short	0x0028


	//----- nvinfo : EIATTR_PARAM_CBANK
	.align		4
        /*0090*/ 	.byte	0x04, 0x0a
        /*0092*/ 	.short	(.L_35 - .L_34)
	.align		4
.L_34:
        /*0094*/ 	.word	index@(.nv.constant0._Z15updatePositionsP6PlanetiiPdS1_P13GravitySource)
        /*0098*/ 	.short	0x0380
        /*009a*/ 	.short	0x0028


	//----- nvinfo : EIATTR_SW_WAR
	.align		4
.L_35:
        /*009c*/ 	.byte	0x04, 0x36
        /*009e*/ 	.short	(.L_37 - .L_36)
.L_36:
        /*00a0*/ 	.word	0x00000008
.L_37:


//--------------------- .nv.callgraph             --------------------------
	.section	.nv.callgraph,"",@"SHT_CUDA_CALLGRAPH"
	.align	4
	.sectionentsize	8
	.align		4
        /*0000*/ 	.word	0x00000000
	.align		4
        /*0004*/ 	.word	0xffffffff
	.align		4
        /*0008*/ 	.word	0x00000000
	.align		4
        /*000c*/ 	.word	0xfffffffe
	.align		4
        /*0010*/ 	.word	0x00000000
	.align		4
        /*0014*/ 	.word	0xfffffffd
	.align		4
        /*0018*/ 	.word	0x00000000
	.align		4
        /*001c*/ 	.word	0xfffffffc


//--------------------- .nv.constant4             --------------------------
	.section	.nv.constant4,"a",@progbits
	.align	8
	.align		8
.nv.constant4:
        /*0000*/ 	.dword	G
	.align		8
        /*0008*/ 	.dword	TIMESTEP
	.align		8
        /*0010*/ 	.dword	__cudart_i2opi_d
	.align		8
        /*0018*/ 	.dword	__cudart_sin_cos_coeffs


//--------------------- .text._Z15updatePositionsP6PlanetiiPdS1_P13GravitySource --------------------------
	.section	.text._Z15updatePositionsP6PlanetiiPdS1_P13GravitySource,"ax",@progbits
	.align	128
        .global         _Z15updatePositionsP6PlanetiiPdS1_P13GravitySource
        .type           _Z15updatePositionsP6PlanetiiPdS1_P13GravitySource,@function
        .size           _Z15updatePositionsP6PlanetiiPdS1_P13GravitySource,(.L_x_45 - _Z15updatePositionsP6PlanetiiPdS1_P13GravitySource)
        .other          _Z15updatePositionsP6PlanetiiPdS1_P13GravitySource,@"STO_CUDA_ENTRY STV_DEFAULT"
_Z15updatePositionsP6PlanetiiPdS1_P13GravitySource:
.text._Z15updatePositionsP6PlanetiiPdS1_P13GravitySource:
[----:B------:R-:W0:Y:S01]  /*0000*/  LDC R1, c[0x0][0x37c] ;  /* 0x0000df00ff017b82 */ /* 0x000e220000000800 */
[----:B------:R-:W1:Y:S07]  /*0010*/  S2R R3, SR_TID.X ;  /* 0x0000000000037919 */ /* 0x000e6e0000002100 */
[----:B------:R-:W1:Y:S01]  /*0020*/  S2UR UR4, SR_CTAID.X ;  /* 0x00000000000479c3 */ /* 0x000e620000002500 */
[----:B------:R-:W2:Y:S01]  /*0030*/  LDCU UR5, c[0x0][0x388] ;  /* 0x00007100ff0577ac */ /* 0x000ea20008000800 */
[----:B0-----:R-:W-:-:S06]  /*0040*/  VIADD R1, R1, 0xffffffd8 ;  /* 0xffffffd801017836 */ /* 0x001fcc0000000000 */
[----:B------:R-:W1:Y:S02]  /*0050*/  LDC R0, c[0x0][0x360] ;  /* 0x0000d800ff007b82 */ /* 0x000e640000000800 */
[----:B-1----:R-:W-:-:S05]  /*0060*/  IMAD R0, R0, UR4, R3 ;  /* 0x0000000400007c24 */ /* 0x002fca000f8e0203 */
[----:B--2---:R-:W-:-:S13]  /*0070*/  ISETP.GE.AND P0, PT, R0, UR5, PT ;  /* 0x0000000500007c0c */ /* 0x004fda000bf06270 */
[----:B------:R-:W-:Y:S05]  /*0080*/  @P0 EXIT ;  /* 0x000000000000094d */ /* 0x000fea0003800000 */
[----:B------:R-:W0:Y:S01]  /*0090*/  LDC.64 R2, c[0x0][0x380] ;  /* 0x0000e000ff027b82 */ /* 0x000e220000000a00 */
[----:B------:R-:W1:Y:S01]  /*00a0*/  LDCU.64 UR8, c[0x0][0x358] ;  /* 0x00006b00ff0877ac */ /* 0x000e620008000a00 */
[----:B------:R-:W2:Y:S01]  /*00b0*/  LDCU UR4, c[0x0][0x38c] ;  /* 0x00007180ff0477ac */ /* 0x000ea20008000800 */
[----:B0-----:R-:W-:-:S05]  /*00c0*/  IMAD.WIDE R2, R0, 0x28, R2 ;  /* 0x0000002800027825 */ /* 0x001fca00078e0202 */
[----:B-1----:R0:W5:Y:S04]  /*00d0*/  LDG.E.64 R30, desc[UR8][R2.64+0x8] ;  /* 0x00000808021e7981 */ /* 0x002168000c1e1b00 */
[----:B------:R0:W5:Y:S04]  /*00e0*/  LDG.E.64 R28, desc[UR8][R2.64+0x10] ;  /* 0x00001008021c7981 */ /* 0x000168000c1e1b00 */
[----:B------:R0:W5:Y:S04]  /*00f0*/  LDG.E.64 R26, desc[UR8][R2.64+0x18] ;  /* 0x00001808021a7981 */ /* 0x000168000c1e1b00 */
[----:B------:R0:W5:Y:S04]  /*0100*/  LDG.E.64 R24, desc[UR8][R2.64+0x20] ;  /* 0x0000200802187981 */ /* 0x000168000c1e1b00 */
[----:B------:R0:W5:Y:S01]  /*0110*/  LDG.E.64 R22, desc[UR8][R2.64] ;  /* 0x0000000802167981 */ /* 0x000162000c1e1b00 */
[----:B--2---:R-:W-:-:S09]  /*0120*/  UISETP.GE.AND UP0, UPT, UR4, 0x1, UPT ;  /* 0x000000010400788c */ /* 0x004fd2000bf06270 */
[----:B0-----:R-:W-:Y:S05]  /*0130*/  BRA.U !UP0, `(.L_x_0) ;  /* 0x0000001508c07547 */ /* 0x001fea000b800000 */
[----:B------:R-:W-:-:S05]  /*0140*/  UMOV UR4, URZ ;  /* 0x000000ff00047c82 */ /* 0x000fca0008000000 */
.L_x_25:
[----:B------:R-:W0:Y:S01]  /*0150*/  LDCU.64 UR6, c[0x0][0x3a0] ;  /* 0x00007400ff0677ac */ /* 0x000e220008000a00 */
[----:B------:R-:W-:Y:S02]  /*0160*/  CS2R R20, SRZ ;  /* 0x0000000000147805 */ /* 0x000fe4000001ff00 */
[----:B------:R-:W-:Y:S01]  /*0170*/  CS2R R18, SRZ ;  /* 0x0000000000127805 */ /* 0x000fe2000001ff00 */
[----:B------:R-:W1:Y:S01]  /*0180*/  LDCU UR5, c[0x0][0x38c] ;  /* 0x00007180ff0577ac */ /* 0x000e620008000800 */
[----:B------:R-:W2:Y:S01]  /*0190*/  LDCU.64 UR10, c[0x4][0x18] ;  /* 0x01000300ff0a77ac */ /* 0x000ea20008000a00 */
[----:B0-----:R-:W-:-:S04]  /*01a0*/  UIADD3 UR6, UP0, UPT, UR6, 0x10, URZ ;  /* 0x0000001006067890 */ /* 0x001fc8000ff1e0ff */
[----:B------:R-:W-:Y:S02]  /*01b0*/  UIADD3.X UR7, UPT, UPT, URZ, UR7, URZ, UP0, !UPT ;  /* 0x00000007ff077290 */ /* 0x000fe400087fe4ff */
[----:B------:R-:W-:Y:S01]  /*01c0*/  IMAD.U32 R16, RZ, RZ, UR6 ;  /* 0x00000006ff107e24 */ /* 0x000fe2000f8e00ff */
[----:B-1----:R-:W-:-:S03]  /*01d0*/  UIADD3 UR5, UPT, UPT, -UR5, URZ, URZ ;  /* 0x000000ff05057290 */ /* 0x002fc6000fffe1ff */
[----:B--2---:R-:W-:-:S09]  /*01e0*/  IMAD.U32 R17, RZ, RZ, UR7 ;  /* 0x00000007ff117e24 */ /* 0x004fd2000f8e00ff */
.L_x_19:
[----:B------:R-:W2:Y:S04]  /*01f0*/  LDG.E.64 R40, desc[UR8][R16.64+-0x8] ;  /* 0xfffff80810287981 */ /* 0x000ea8000c1e1b00 */
[----:B------:R-:W3:Y:S01]  /*0200*/  LDG.E.64 R4, desc[UR8][R16.64] ;  /* 0x0000000810047981 */ /* 0x000ee2000c1e1b00 */
[----:B------:R-:W-:Y:S01]  /*0210*/  IMAD.MOV.U32 R2, RZ, RZ, 0x1 ;  /* 0x00000001ff027424 */ /* 0x000fe200078e00ff */
[----:B------:R-:W-:Y:S01]  /*0220*/  BSSY.RECONVERGENT B0, `(.L_x_1) ;  /* 0x000001f000007945 */ /* 0x000fe20003800200 */
[----:B--2--5:R-:W-:Y:S02]  /*0230*/  DADD R40, R40, -R30 ;  /* 0x0000000028287229 */ /* 0x024fe4000000081e */
[----:B---3--:R-:W-:-:S06]  /*0240*/  DADD R4, R4, -R28 ;  /* 0x0000000004047229 */ /* 0x008fcc000000081c */
[----:B------:R-:W-:Y:S02]  /*0250*/  DADD R10, -RZ, |R40| ;  /* 0x00000000ff0a7229 */ /* 0x000fe40000000528 */
[----:B------:R-:W-:Y:S02]  /*0260*/  DADD R8, -RZ, |R4| ;  /* 0x00000000ff087229 */ /* 0x000fe40000000504 */
[C---:B------:R-:W-:Y:S02]  /*0270*/  DSETP.GT.AND P1, PT, |R4|.reuse, |R40|, PT ;  /* 0x400000280400722a */ /* 0x040fe40003f24200 */
[----:B------:R-:W-:-:S06]  /*0280*/  DMUL R32, R4, R4 ;  /* 0x0000000404207228 */ /* 0x000fcc0000000000 */
[----:B------:R-:W-:Y:S02]  /*0290*/  FSEL R39, R9, R11, P1 ;  /* 0x0000000b09277208 */ /* 0x000fe40000800000 */
[----:B------:R-:W-:Y:S01]  /*02a0*/  FSEL R38, R8, R10, P1 ;  /* 0x0000000a08267208 */ /* 0x000fe20000800000 */
[----:B------:R-:W-:Y:S01]  /*02b0*/  DFMA R32, R40, R40, R32 ;  /* 0x000000282820722b */ /* 0x000fe20000000020 */
[----:B------:R-:W0:Y:S01]  /*02c0*/  MUFU.RCP64H R3, R39 ;  /* 0x0000002700037308 */ /* 0x000e220000001800 */
[----:B------:R-:W-:Y:S02]  /*02d0*/  FSEL R10, R10, R8, P1 ;  /* 0x000000080a0a7208 */ /* 0x000fe40000800000 */
[----:B------:R-:W-:-:S04]  /*02e0*/  FSEL R11, R11, R9, P1 ;  /* 0x000000090b0b7208 */ /* 0x000fc80000800000 */
[----:B------:R-:W-:Y:S01]  /*02f0*/  FSETP.GEU.AND P2, PT, |R11|, 6.5827683646048100446e-37, PT ;  /* 0x036000000b00780b */ /* 0x000fe20003f4e200 */
[----:B0-----:R-:W-:-:S08]  /*0300*/  DFMA R6, -R38, R2, 1 ;  /* 0x3ff000002606742b */ /* 0x001fd00000000102 */
[----:B------:R-:W-:-:S08]  /*0310*/  DFMA R6, R6, R6, R6 ;  /* 0x000000060606722b */ /* 0x000fd00000000006 */
[----:B------:R-:W-:-:S08]  /*0320*/  DFMA R6, R2, R6, R2 ;  /* 0x000000060206722b */ /* 0x000fd00000000002 */
[----:B------:R-:W-:-:S08]  /*0330*/  DFMA R2, -R38, R6, 1 ;  /* 0x3ff000002602742b */ /* 0x000fd00000000106 */
[----:B------:R-:W-:-:S08]  /*0340*/  DFMA R2, R6, R2, R6 ;  /* 0x000000020602722b */ /* 0x000fd00000000006 */
[----:B------:R-:W-:-:S08]  /*0350*/  DMUL R6, R2, R10 ;  /* 0x0000000a02067228 */ /* 0x000fd00000000000 */
[----:B------:R-:W-:-:S08]  /*0360*/  DFMA R8, -R38, R6, R10 ;  /* 0x000000062608722b */ /* 0x000fd0000000010a */
[----:B------:R-:W-:-:S10]  /*0370*/  DFMA R2, R2, R8, R6 ;  /* 0x000000080202722b */ /* 0x000fd40000000006 */
[----:B------:R-:W-:-:S05]  /*0380*/  FFMA R6, RZ, R39, R3 ;  /* 0x00000027ff067223 */ /* 0x000fca0000000003 */
[----:B------:R-:W-:-:S13]  /*0390*/  FSETP.GT.AND P0, PT, |R6|, 1.469367938527859385e-39, PT ;  /* 0x001000000600780b */ /* 0x000fda0003f04200 */
[----:B------:R-:W-:Y:S05]  /*03a0*/  @P0 BRA P2, `(.L_x_2) ;  /* 0x0000000000180947 */ /* 0x000fea0001000000 */
[----:B------:R-:W-:Y:S01]  /*03b0*/  IMAD.MOV.U32 R8, RZ, RZ, R38 ;  /* 0x000000ffff087224 */ /* 0x000fe200078e0026 */
[----:B------:R-:W-:Y:S01]  /*03c0*/  MOV R2, 0x3f0 ;  /* 0x000003f000027802 */ /* 0x000fe20000000f00 */
[----:B------:R-:W-:-:S07]  /*03d0*/  IMAD.MOV.U32 R9, RZ, RZ, R39 ;  /* 0x000000ffff097224 */ /* 0x000fce00078e0027 */
[----:B------:R-:W-:Y:S05]  /*03e0*/  CALL.REL.NOINC `($__internal_0_$__cuda_sm20_div_rn_f64_full) ;  /* 0x0000001800a47944 */ /* 0x000fea0003c00000 */
[----:B------:R-:W-:Y:S02]  /*03f0*/  IMAD.MOV.U32 R2, RZ, RZ, R14 ;  /* 0x000000ffff027224 */ /* 0x000fe400078e000e */
[----:B------:R-:W-:-:S07]  /*0400*/  IMAD.MOV.U32 R3, RZ, RZ, R15 ;  /* 0x000000ffff037224 */ /* 0x000fce00078e000f */
.L_x_2:
[----:B------:R-:W-:Y:S05]  /*0410*/  BSYNC.RECONVERGENT B0 ;  /* 0x0000000000007941 */ /* 0x000fea0003800200 */
.L_x_1:
[----:B------:R-:W-:Y:S01]  /*0420*/  DMUL R6, R2, R2 ;  /* 0x0000000202067228 */ /* 0x000fe20000000000 */
[----:B------:R-:W-:Y:S01]  /*0430*/  IMAD.MOV.U32 R8, RZ, RZ, -0x2449a4b7 ;  /* 0xdbb65b49ff087424 */ /* 0x000fe200078e00ff */
[----:B------:R-:W-:Y:S01]  /*0440*/  UMOV UR6, 0x2a25ff7e ;  /* 0x2a25ff7e00067882 */ /* 0x000fe20000000000 */
[----:B------:R-:W-:Y:S01]  /*0450*/  IMAD.MOV.U32 R9, RZ, RZ, 0x3f2d3b63 ;  /* 0x3f2d3b63ff097424 */ /* 0x000fe200078e00ff */
[----:B------:R-:W-:Y:S01]  /*0460*/  UMOV UR7, 0x3ef53e1d ;  /* 0x3ef53e1d00077882 */ /* 0x000fe20000000000 */
[----:B------:R-:W-:Y:S01]  /*0470*/  ISETP.GE.AND P2, PT, R41, RZ, PT ;  /* 0x000000ff2900720c */ /* 0x000fe20003f46270 */
[----:B------:R-:W-:Y:S03]  /*0480*/  BSSY.RECONVERGENT B0, `(.L_x_3) ;  /* 0x0000050000007945 */ /* 0x000fe60003800200 */
[----:B------:R-:W-:Y:S01]  /*0490*/  DFMA R8, R6, -UR6, R8 ;  /* 0x8000000606087c2b */ /* 0x000fe20008000008 */
[----:B------:R-:W-:Y:S01]  /*04a0*/  UMOV UR6, 0x8dde082e ;  /* 0x8dde082e00067882 */ /* 0x000fe20000000000 */
[----:B------:R-:W-:Y:S01]  /*04b0*/  UMOV UR7, 0x3f531278 ;  /* 0x3f53127800077882 */ /* 0x000fe20000000000 */
[----:B------:R-:W-:-:S05]  /*04c0*/  @!P1 PLOP3.LUT P0, PT, P2, PT, PT, 0x80, 0x8 ;  /* 0x000000000008981c */ /* 0x000fca000170f070 */
[----:B------:R-:W-:Y:S01]  /*04d0*/  DFMA R8, R6, R8, -UR6 ;  /* 0x8000000606087e2b */ /* 0x000fe20008000008 */
[----:B------:R-:W-:Y:S01]  /*04e0*/  UMOV UR6, 0xc8249315 ;  /* 0xc824931500067882 */ /* 0x000fe20000000000 */
[----:B------:R-:W-:-:S06]  /*04f0*/  UMOV UR7, 0x3f6f9690 ;  /* 0x3f6f969000077882 */ /* 0x000fcc0000000000 */
[----:B------:R-:W-:Y:S01]  /*0500*/  DFMA R8, R6, R8, UR6 ;  /* 0x0000000606087e2b */ /* 0x000fe20008000008 */
[----:B------:R-:W-:Y:S01]  /*0510*/  UMOV UR6, 0xabc7cf0d ;  /* 0xabc7cf0d00067882 */ /* 0x000fe20000000000 */
[----:B------:R-:W-:-:S06]  /*0520*/  UMOV UR7, 0x3f82cf5a ;  /* 0x3f82cf5a00077882 */ /* 0x000fcc0000000000 */
        /* <DEDUP_REMOVED lines=42> */
[----:B------:R-:W-:-:S08]  /*07d0*/  DFMA R8, R6, R8, -UR6 ;  /* 0x8000000606087e2b */ /* 0x000fd00008000008 */
[----:B------:R-:W-:-:S08]  /*07e0*/  DMUL R8, R6, R8 ;  /* 0x0000000806087228 */ /* 0x000fd00000000000 */
[----:B------:R-:W-:Y:S01]  /*07f0*/  DFMA R10, R8, R2, R2 ;  /* 0x00000002080a722b */ /* 0x000fe20000000002 */
[----:B------:R-:W-:Y:S02]  /*0800*/  @!P1 IMAD.MOV.U32 R2, RZ, RZ, 0x54442d18 ;  /* 0x54442d18ff029424 */ /* 0x000fe400078e00ff */
[----:B------:R-:W-:Y:S02]  /*0810*/  @!P1 IMAD.MOV.U32 R3, RZ, RZ, 0x400921fb ;  /* 0x400921fbff039424 */ /* 0x000fe400078e00ff */
[----:B------:R-:W-:-:S03]  /*0820*/  @P1 IMAD.MOV.U32 R8, RZ, RZ, 0x54442d18 ;  /* 0x54442d18ff081424 */ /* 0x000fc600078e00ff */
[----:B------:R-:W-:Y:S01]  /*0830*/  @P1 DADD R6, -RZ, -R10 ;  /* 0x00000000ff061229 */ /* 0x000fe2000000090a */
[----:B------:R-:W-:Y:S01]  /*0840*/  @P1 IMAD.MOV.U32 R9, RZ, RZ, 0x3ff921fb ;  /* 0x3ff921fbff091424 */ /* 0x000fe200078e00ff */
[----:B------:R-:W-:-:S10]  /*0850*/  @!P1 DADD R2, -R10, R2 ;  /* 0x000000000a029229 */ /* 0x000fd40000000102 */
[----:B------:R-:W-:Y:S02]  /*0860*/  @!P1 FSEL R2, R2, R10, !P0 ;  /* 0x0000000a02029208 */ /* 0x000fe40004000000 */
[----:B------:R-:W-:Y:S02]  /*0870*/  @!P1 FSEL R3, R3, R11, !P0 ;  /* 0x0000000b03039208 */ /* 0x000fe40004000000 */
[----:B------:R-:W-:Y:S01]  /*0880*/  @P1 PLOP3.LUT P0, PT, P2, PT, PT, 0x80, 0x8 ;  /* 0x000000000008181c */ /* 0x000fe2000170f070 */
[----:B------:R-:W-:-:S03]  /*0890*/  DSETP.NEU.AND P2, PT, R38, RZ, PT ;  /* 0x000000ff2600722a */ /* 0x000fc60003f4d000 */
[----:B------:R-:W-:Y:S02]  /*08a0*/  @P1 FSEL R6, R10, R6, !P0 ;  /* 0x000000060a061208 */ /* 0x000fe40004000000 */
[----:B------:R-:W-:-:S06]  /*08b0*/  @P1 FSEL R7, R11, R7, !P0 ;  /* 0x000000070b071208 */ /* 0x000fcc0004000000 */
[----:B------:R-:W-:-:S03]  /*08c0*/  @P1 DADD R2, R6, R8 ;  /* 0x0000000006021229 */ /* 0x000fc60000000008 */
[----:B------:R-:W-:Y:S08]  /*08d0*/  @!P2 BRA `(.L_x_4) ;  /* 0x000000000020a947 */ /* 0x000ff00003800000 */
[----:B------:R-:W-:Y:S01]  /*08e0*/  IMAD.MOV.U32 R7, RZ, RZ, 0x7f3321d2 ;  /* 0x7f3321d2ff077424 */ /* 0x000fe200078e00ff */
[----:B------:R-:W-:Y:S01]  /*08f0*/  DSETP.NEU.AND P1, PT, |R40|, |R4|, PT ;  /* 0x400000042800722a */ /* 0x000fe20003f2d200 */
[----:B------:R-:W-:-:S03]  /*0900*/  IMAD.MOV.U32 R9, RZ, RZ, 0x4002d97c ;  /* 0x4002d97cff097424 */ /* 0x000fc600078e00ff */
[----:B------:R-:W-:Y:S02]  /*0910*/  FSEL R7, R7, 3.37028055040000000000e+12, !P0 ;  /* 0x54442d1807077808 */ /* 0x000fe40004000000 */
[----:B------:R-:W-:Y:S02]  /*0920*/  FSEL R9, R9, 1.8213495016098022461, !P0 ;  /* 0x3fe921fb09097808 */ /* 0x000fe40004000000 */
[----:B------:R-:W-:Y:S02]  /*0930*/  FSEL R6, R7, R2, !P1 ;  /* 0x0000000207067208 */ /* 0x000fe40004800000 */
[----:B------:R-:W-:Y:S01]  /*0940*/  FSEL R7, R9, R3, !P1 ;  /* 0x0000000309077208 */ /* 0x000fe20004800000 */
[----:B------:R-:W-:Y:S06]  /*0950*/  BRA `(.L_x_5) ;  /* 0x0000000000087947 */ /* 0x000fec0003800000 */
.L_x_4:
[----:B------:R-:W-:Y:S02]  /*0960*/  FSEL R6, RZ, 3.37028055040000000000e+12, P0 ;  /* 0x54442d18ff067808 */ /* 0x000fe40000000000 */
[----:B------:R-:W-:-:S07]  /*0970*/  FSEL R7, RZ, 2.1426990032196044922, P0 ;  /* 0x400921fbff077808 */ /* 0x000fce0000000000 */
.L_x_5:
[----:B------:R-:W-:Y:S05]  /*0980*/  BSYNC.RECONVERGENT B0 ;  /* 0x0000000000007941 */ /* 0x000fea0003800200 */
.L_x_3:
[----:B------:R-:W0:Y:S01]  /*0990*/  MUFU.RSQ64H R3, R33 ;  /* 0x0000002100037308 */ /* 0x000e220000001c00 */
[----:B------:R-:W-:Y:S01]  /*09a0*/  VIADD R2, R33, 0xfcb00000 ;  /* 0xfcb0000021027836 */ /* 0x000fe20000000000 */
[----:B------:R-:W-:Y:S01]  /*09b0*/  BSSY.RECONVERGENT B0, `(.L_x_6) ;  /* 0x0000014000007945 */ /* 0x000fe20003800200 */
[----:B------:R-:W-:Y:S01]  /*09c0*/  IMAD.MOV.U32 R10, RZ, RZ, 0x0 ;  /* 0x00000000ff0a7424 */ /* 0x000fe200078e00ff */
[----:B------:R-:W-:Y:S01]  /*09d0*/  DADD R40, |R40|, |R4| ;  /* 0x0000000028287229 */ /* 0x000fe20000000604 */
[----:B------:R-:W-:Y:S01]  /*09e0*/  IMAD.MOV.U32 R11, RZ, RZ, 0x3fd80000 ;  /* 0x3fd80000ff0b7424 */ /* 0x000fe200078e00ff */
[----:B------:R-:W-:Y:S01]  /*09f0*/  ISETP.GE.U32.AND P0, PT, R2, 0x7ca00000, PT ;  /* 0x7ca000000200780c */ /* 0x000fe20003f06070 */
[----:B0-----:R-:W-:-:S08]  /*0a00*/  DMUL R8, R2, R2 ;  /* 0x0000000202087228 */ /* 0x001fd00000000000 */
[----:B------:R-:W-:-:S08]  /*0a10*/  DFMA R8, R32, -R8, 1 ;  /* 0x3ff000002008742b */ /* 0x000fd00000000808 */
[----:B------:R-:W-:Y:S02]  /*0a20*/  DFMA R10, R8, R10, 0.5 ;  /* 0x3fe00000080a742b */ /* 0x000fe4000000000a */
[----:B------:R-:W-:-:S08]  /*0a30*/  DMUL R8, R2, R8 ;  /* 0x0000000802087228 */ /* 0x000fd00000000000 */
[----:B------:R-:W-:-:S08]  /*0a40*/  DFMA R34, R10, R8, R2 ;  /* 0x000000080a22722b */ /* 0x000fd00000000002 */
[----:B------:R-:W-:Y:S02]  /*0a50*/  DMUL R10, R32, R34 ;  /* 0x00000022200a7228 */ /* 0x000fe40000000000 */
[----:B------:R-:W-:Y:S02]  /*0a60*/  VIADD R15, R35, 0xfff00000 ;  /* 0xfff00000230f7836 */ /* 0x000fe40000000000 */
[----:B------:R-:W-:-:S04]  /*0a70*/  IMAD.MOV.U32 R14, RZ, RZ, R34 ;  /* 0x000000ffff0e7224 */ /* 0x000fc800078e0022 */
[----:B------:R-:W-:-:S08]  /*0a80*/  DFMA R12, R10, -R10, R32 ;  /* 0x8000000a0a0c722b */ /* 0x000fd00000000020 */
[----:B------:R-:W-:Y:S01]  /*0a90*/  DFMA R8, R12, R14, R10 ;  /* 0x0000000e0c08722b */ /* 0x000fe2000000000a */
[----:B------:R-:W-:Y:S10]  /*0aa0*/  @!P0 BRA `(.L_x_7) ;  /* 0x0000000000108947 */ /* 0x000ff40003800000 */
[----:B------:R-:W-:-:S07]  /*0ab0*/  MOV R8, 0xad0 ;  /* 0x00000ad000087802 */ /* 0x000fce0000000f00 */
[----:B------:R-:W-:Y:S05]  /*0ac0*/  CALL.REL.NOINC `($__internal_1_$__cuda_sm20_dsqrt_rn_f64_mediumpath_v1) ;  /* 0x0000001800547944 */ /* 0x000fea0003c00000 */
[----:B------:R-:W-:Y:S02]  /*0ad0*/  IMAD.MOV.U32 R8, RZ, RZ, R2 ;  /* 0x000000ffff087224 */ /* 0x000fe400078e0002 */
[----:B------:R-:W-:-:S07]  /*0ae0*/  IMAD.MOV.U32 R9, RZ, RZ, R3 ;  /* 0x000000ffff097224 */ /* 0x000fce00078e0003 */
.L_x_7:
[----:B------:R-:W-:Y:S05]  /*0af0*/  BSYNC.RECONVERGENT B0 ;  /* 0x0000000000007941 */ /* 0x000fea0003800200 */
.L_x_6:
[----:B------:R-:W2:Y:S01]  /*0b00*/  LDG.E.64 R2, desc[UR8][R16.64+-0x10] ;  /* 0xfffff00810027981 */ /* 0x000ea2000c1e1b00 */
[----:B------:R-:W-:Y:S01]  /*0b10*/  DMUL R8, R8, R8 ;  /* 0x0000000808087228 */ /* 0x000fe20000000000 */
[----:B------:R-:W-:Y:S01]  /*0b20*/  IMAD.MOV.U32 R10, RZ, RZ, 0x1 ;  /* 0x00000001ff0a7424 */ /* 0x000fe200078e00ff */
[----:B------:R-:W-:Y:S01]  /*0b30*/  UMOV UR6, 0x659737d1 ;  /* 0x659737d100067882 */ /* 0x000fe20000000000 */
[----:B------:R-:W-:Y:S01]  /*0b40*/  UMOV UR7, 0x3dd2589b ;  /* 0x3dd2589b00077882 */ /* 0x000fe20000000000 */
[----:B------:R-:W-:Y:S01]  /*0b50*/  DSETP.NAN.AND P0, PT, R40, R40, PT ;  /* 0x000000282800722a */ /* 0x000fe20003f08000 */
[----:B------:R-:W-:Y:S01]  /*0b60*/  LOP3.LUT R5, R7, 0x80000000, R5, 0xb8, !PT ;  /* 0x8000000007057812 */ /* 0x000fe200078eb805 */
[----:B------:R-:W0:Y:S01]  /*0b70*/  MUFU.RCP64H R11, R9 ;  /* 0x00000009000b7308 */ /* 0x000e220000001800 */
[----:B------:R-:W-:Y:S03]  /*0b80*/  BSSY.RECONVERGENT B0, `(.L_x_8) ;  /* 0x0000015000007945 */ /* 0x000fe60003800200 */
[----:B------:R-:W-:-:S02]  /*0b90*/  FSEL R32, R40, R6, P0 ;  /* 0x0000000628207208 */ /* 0x000fc40000000000 */
[----:B------:R-:W-:Y:S01]  /*0ba0*/  FSEL R33, R41, R5, P0 ;  /* 0x0000000529217208 */ /* 0x000fe20000000000 */
[----:B0-----:R-:W-:-:S08]  /*0bb0*/  DFMA R12, -R8, R10, 1 ;  /* 0x3ff00000080c742b */ /* 0x001fd0000000010a */
[----:B------:R-:W-:-:S08]  /*0bc0*/  DFMA R12, R12, R12, R12 ;  /* 0x0000000c0c0c722b */ /* 0x000fd0000000000c */
[----:B------:R-:W-:-:S08]  /*0bd0*/  DFMA R12, R10, R12, R10 ;  /* 0x0000000c0a0c722b */ /* 0x000fd0000000000a */
[----:B------:R-:W-:-:S08]  /*0be0*/  DFMA R14, -R8, R12, 1 ;  /* 0x3ff00000080e742b */ /* 0x000fd0000000010c */
[----:B------:R-:W-:Y:S02]  /*0bf0*/  DFMA R14, R12, R14, R12 ;  /* 0x0000000e0c0e722b */ /* 0x000fe4000000000c */
[----:B--2---:R-:W-:-:S08]  /*0c00*/  DMUL R2, R2, UR6 ;  /* 0x0000000602027c28 */ /* 0x004fd00008000000 */
[----:B------:R-:W-:-:S08]  /*0c10*/  DMUL R10, R22, R2 ;  /* 0x00000002160a7228 */ /* 0x000fd00000000000 */
[----:B------:R-:W-:Y:S02]  /*0c20*/  DMUL R2, R10, R14 ;  /* 0x0000000e0a027228 */ /* 0x000fe40000000000 */
[----:B------:R-:W-:-:S06]  /*0c30*/  FSETP.GEU.AND P2, PT, |R11|, 6.5827683646048100446e-37, PT ;  /* 0x036000000b00780b */ /* 0x000fcc0003f4e200 */
[----:B------:R-:W-:-:S08]  /*0c40*/  DFMA R12, -R8, R2, R10 ;  /* 0x00000002080c722b */ /* 0x000fd0000000010a */
[----:B------:R-:W-:-:S10]  /*0c50*/  DFMA R2, R14, R12, R2 ;  /* 0x0000000c0e02722b */ /* 0x000fd40000000002 */
[----:B------:R-:W-:-:S05]  /*0c60*/  FFMA R4, RZ, R9, R3 ;  /* 0x00000009ff047223 */ /* 0x000fca0000000003 */
[----:B------:R-:W-:-:S13]  /*0c70*/  FSETP.GT.AND P1, PT, |R4|, 1.469367938527859385e-39, PT ;  /* 0x001000000400780b */ /* 0x000fda0003f24200 */
[----:B------:R-:W-:Y:S05]  /*0c80*/  @P1 BRA P2, `(.L_x_9) ;  /* 0x0000000000101947 */ /* 0x000fea0001000000 */
[----:B------:R-:W-:-:S07]  /*0c90*/  MOV R2, 0xcb0 ;  /* 0x00000cb000027802 */ /* 0x000fce0000000f00 */
[----:B------:R-:W-:Y:S05]  /*0ca0*/  CALL.REL.NOINC `($__internal_0_$__cuda_sm20_div_rn_f64_full) ;  /* 0x0000001000747944 */ /* 0x000fea0003c00000 */
[----:B------:R-:W-:Y:S02]  /*0cb0*/  IMAD.MOV.U32 R2, RZ, RZ, R14 ;  /* 0x000000ffff027224 */ /* 0x000fe400078e000e */
[----:B------:R-:W-:-:S07]  /*0cc0*/  IMAD.MOV.U32 R3, RZ, RZ, R15 ;  /* 0x000000ffff037224 */ /* 0x000fce00078e000f */
.L_x_9:
[----:B------:R-:W-:Y:S05]  /*0cd0*/  BSYNC.RECONVERGENT B0 ;  /* 0x0000000000007941 */ /* 0x000fea0003800200 */
.L_x_8:
[----:B------:R-:W-:Y:S01]  /*0ce0*/  DSETP.NEU.AND P0, PT, |R32|, +INF , PT ;  /* 0x7ff000002000742a */ /* 0x000fe20003f0d200 */
[----:B------:R-:W-:-:S13]  /*0cf0*/  BSSY.RECONVERGENT B0, `(.L_x_10) ;  /* 0x000001e000007945 */ /* 0x000fda0003800200 */
[----:B------:R-:W-:Y:S05]  /*0d00*/  @!P0 BRA `(.L_x_11) ;  /* 0x0000000000688947 */ /* 0x000fea0003800000 */
[----:B------:R-:W-:Y:S01]  /*0d10*/  UMOV UR6, 0x6dc9c883 ;  /* 0x6dc9c88300067882 */ /* 0x000fe20000000000 */
[----:B------:R-:W-:Y:S01]  /*0d20*/  UMOV UR7, 0x3fe45f30 ;  /* 0x3fe45f3000077882 */ /* 0x000fe20000000000 */
[C---:B------:R-:W-:Y:S01]  /*0d30*/  DSETP.GE.AND P0, PT, |R32|.reuse, 2.14748364800000000000e+09, PT ;  /* 0x41e000002000742a */ /* 0x040fe20003f06200 */
[----:B------:R-:W-:Y:S01]  /*0d40*/  BSSY.RECONVERGENT B1, `(.L_x_12) ;  /* 0x0000014000017945 */ /* 0x000fe20003800200 */
[----:B------:R-:W-:Y:S01]  /*0d50*/  DMUL R4, R32, UR6 ;  /* 0x0000000620047c28 */ /* 0x000fe20008000000 */
[----:B------:R-:W-:Y:S01]  /*0d60*/  UMOV UR6, 0x54442d18 ;  /* 0x54442d1800067882 */ /* 0x000fe20000000000 */
[----:B------:R-:W-:-:S04]  /*0d70*/  UMOV UR7, 0x3ff921fb ;  /* 0x3ff921fb00077882 */ /* 0x000fc80000000000 */
[----:B------:R-:W0:Y:S08]  /*0d80*/  F2I.F64 R36, R4 ;  /* 0x0000000400247311 */ /* 0x000e300000301100 */
[----:B0-----:R-:W0:Y:S02]  /*0d90*/  I2F.F64 R34, R36 ;  /* 0x0000002400227312 */ /* 0x001e240000201c00 */
[----:B0-----:R-:W-:Y:S01]  /*0da0*/  DFMA R6, R34, -UR6, R32 ;  /* 0x8000000622067c2b */ /* 0x001fe20008000020 */
[----:B------:R-:W-:Y:S01]  /*0db0*/  UMOV UR6, 0x33145c00 ;  /* 0x33145c0000067882 */ /* 0x000fe20000000000 */
[----:B------:R-:W-:-:S06]  /*0dc0*/  UMOV UR7, 0x3c91a626 ;  /* 0x3c91a62600077882 */ /* 0x000fcc0000000000 */
[----:B------:R-:W-:Y:S01]  /*0dd0*/  DFMA R6, R34, -UR6, R6 ;  /* 0x8000000622067c2b */ /* 0x000fe20008000006 */
[----:B------:R-:W-:Y:S01]  /*0de0*/  UMOV UR6, 0x252049c0 ;  /* 0x252049c000067882 */ /* 0x000fe20000000000 */
[----:B------:R-:W-:-:S06]  /*0df0*/  UMOV UR7, 0x397b839a ;  /* 0x397b839a00077882 */ /* 0x000fcc0000000000 */
[----:B------:R-:W-:Y:S01]  /*0e00*/  DFMA R34, R34, -UR6, R6 ;  /* 0x8000000622227c2b */ /* 0x000fe20008000006 */
[----:B------:R-:W-:Y:S10]  /*0e10*/  @!P0 BRA `(.L_x_13) ;  /* 0x0000000000188947 */ /* 0x000ff40003800000 */
[----:B------:R-:W-:Y:S01]  /*0e20*/  IMAD.MOV.U32 R4, RZ, RZ, R32 ;  /* 0x000000ffff047224 */ /* 0x000fe200078e0020 */
[----:B------:R-:W-:Y:S01]  /*0e30*/  MOV R34, 0xe60 ;  /* 0x00000e6000227802 */ /* 0x000fe20000000f00 */
[----:B------:R-:W-:-:S07]  /*0e40*/  IMAD.MOV.U32 R14, RZ, RZ, R33 ;  /* 0x000000ffff0e7224 */ /* 0x000fce00078e0021 */
[----:B------:R-:W-:Y:S05]  /*0e50*/  CALL.REL.NOINC `($_Z15updatePositionsP6PlanetiiPdS1_P13GravitySource$__internal_trig_reduction_slowpathd) ;  /* 0x0000001800187944 */ /* 0x000fea0003c00000 */
[----:B------:R-:W-:Y:S02]  /*0e60*/  IMAD.MOV.U32 R34, RZ, RZ, R4 ;  /* 0x000000ffff227224 */ /* 0x000fe400078e0004 */
[----:B------:R-:W-:-:S07]  /*0e70*/  IMAD.MOV.U32 R35, RZ, RZ, R5 ;  /* 0x000000ffff237224 */ /* 0x000fce00078e0005 */
.L_x_13:
[----:B------:R-:W-:Y:S05]  /*0e80*/  BSYNC.RECONVERGENT B1 ;  /* 0x0000000000017941 */ /* 0x000fea0003800200 */
.L_x_12:
[----:B------:R-:W-:Y:S01]  /*0e90*/  VIADD R36, R36, 0x1 ;  /* 0x0000000124247836 */ /* 0x000fe20000000000 */
[----:B------:R-:W-:Y:S06]  /*0ea0*/  BRA `(.L_x_14) ;  /* 0x0000000000087947 */ /* 0x000fec0003800000 */
.L_x_11:
[----:B------:R-:W-:Y:S01]  /*0eb0*/  DMUL R34, RZ, R32 ;  /* 0x00000020ff227228 */ /* 0x000fe20000000000 */
[----:B------:R-:W-:-:S10]  /*0ec0*/  IMAD.MOV.U32 R36, RZ, RZ, 0x1 ;  /* 0x00000001ff247424 */ /* 0x000fd400078e00ff */
.L_x_14:
[----:B------:R-:W-:Y:S05]  /*0ed0*/  BSYNC.RECONVERGENT B0 ;  /* 0x0000000000007941 */ /* 0x000fea0003800200 */
.L_x_10:
[----:B------:R-:W-:-:S05]  /*0ee0*/  IMAD.SHL.U32 R4, R36, 0x40, RZ ;  /* 0x0000004024047824 */ /* 0x000fca00078e00ff */
[----:B------:R-:W-:-:S04]  /*0ef0*/  LOP3.LUT R4, R4, 0x40, RZ, 0xc0, !PT ;  /* 0x0000004004047812 */ /* 0x000fc800078ec0ff */
[----:B------:R-:W-:-:S05]  /*0f00*/  IADD3 R40, P0, PT, R4, UR10, RZ ;  /* 0x0000000a04287c10 */ /* 0x000fca000ff1e0ff */
[----:B------:R-:W-:-:S05]  /*0f10*/  IMAD.X R41, RZ, RZ, UR11, P0 ;  /* 0x0000000bff297e24 */ /* 0x000fca00080e06ff */
[----:B------:R-:W2:Y:S04]  /*0f20*/  LDG.E.128.CONSTANT R4, desc[UR8][R40.64] ;  /* 0x0000000828047981 */ /* 0x000ea8000c1e9d00 */
[----:B------:R-:W3:Y:S04]  /*0f30*/  LDG.E.128.CONSTANT R8, desc[UR8][R40.64+0x10] ;  /* 0x0000100828087981 */ /* 0x000ee8000c1e9d00 */
[----:B------:R-:W4:Y:S01]  /*0f40*/  LDG.E.128.CONSTANT R12, desc[UR8][R40.64+0x20] ;  /* 0x00002008280c7981 */ /* 0x000f22000c1e9d00 */
[----:B------:R-:W-:Y:S01]  /*0f50*/  LOP3.LUT R37, R36, 0x1, RZ, 0xc0, !PT ;  /* 0x0000000124257812 */ /* 0x000fe200078ec0ff */
[----:B------:R-:W-:Y:S01]  /*0f60*/  IMAD.MOV.U32 R42, RZ, RZ, 0x20fd8164 ;  /* 0x20fd8164ff2a7424 */ /* 0x000fe200078e00ff */
[----:B------:R-:W-:Y:S01]  /*0f70*/  DMUL R38, R34, R34 ;  /* 0x0000002222267228 */ /* 0x000fe20000000000 */
[----:B------:R-:W-:Y:S01]  /*0f80*/  BSSY.RECONVERGENT B0, `(.L_x_15) ;  /* 0x0000031000007945 */ /* 0x000fe20003800200 */
[----:B------:R-:W-:Y:S01]  /*0f90*/  ISETP.NE.U32.AND P0, PT, R37, 0x1, PT ;  /* 0x000000012500780c */ /* 0x000fe20003f05070 */
[----:B------:R-:W-:-:S03]  /*0fa0*/  IMAD.MOV.U32 R37, RZ, RZ, 0x3da8ff83 ;  /* 0x3da8ff83ff257424 */ /* 0x000fc600078e00ff */
[----:B------:R-:W-:Y:S02]  /*0fb0*/  FSEL R42, R42, -8.06006814911005101289e+34, !P0 ;  /* 0xf9785eba2a2a7808 */ /* 0x000fe40004000000 */
[----:B------:R-:W-:-:S06]  /*0fc0*/  FSEL R43, -R37, 0.11223486810922622681, !P0 ;  /* 0x3de5db65252b7808 */ /* 0x000fcc0004000100 */
[----:B--2---:R-:W-:-:S08]  /*0fd0*/  DFMA R4, R38, R42, R4 ;  /* 0x0000002a2604722b */ /* 0x004fd00000000004 */
[----:B------:R-:W-:-:S08]  /*0fe0*/  DFMA R4, R38, R4, R6 ;  /* 0x000000042604722b */ /* 0x000fd00000000006 */
[----:B---3--:R-:W-:-:S08]  /*0ff0*/  DFMA R4, R38, R4, R8 ;  /* 0x000000042604722b */ /* 0x008fd00000000008 */
[----:B------:R-:W-:-:S08]  /*1000*/  DFMA R4, R38, R4, R10 ;  /* 0x000000042604722b */ /* 0x000fd0000000000a */
[----:B----4-:R-:W-:-:S08]  /*1010*/  DFMA R4, R38, R4, R12 ;  /* 0x000000042604722b */ /* 0x010fd0000000000c */
[----:B------:R-:W-:-:S08]  /*1020*/  DFMA R4, R38, R4, R14 ;  /* 0x000000042604722b */ /* 0x000fd0000000000e */
[----:B------:R-:W-:Y:S02]  /*1030*/  DFMA R34, R4, R34, R34 ;  /* 0x000000220422722b */ /* 0x000fe40000000022 */
[----:B------:R-:W-:-:S10]  /*1040*/  DFMA R4, R38, R4, 1 ;  /* 0x3ff000002604742b */ /* 0x000fd40000000004 */
[----:B------:R-:W-:Y:S02]  /*1050*/  FSEL R6, R4, R34, !P0 ;  /* 0x0000002204067208 */ /* 0x000fe40004000000 */
[----:B------:R-:W-:Y:S02]  /*1060*/  FSEL R7, R5, R35, !P0 ;  /* 0x0000002305077208 */ /* 0x000fe40004000000 */
[----:B------:R-:W-:-:S04]  /*1070*/  LOP3.LUT P0, RZ, R36, 0x2, RZ, 0xc0, !PT ;  /* 0x0000000224ff7812 */ /* 0x000fc8000780c0ff */
[----:B------:R-:W-:-:S10]  /*1080*/  DADD R4, RZ, -R6 ;  /* 0x00000000ff047229 */ /* 0x000fd40000000806 */
[----:B------:R-:W-:Y:S02]  /*1090*/  FSEL R4, R6, R4, !P0 ;  /* 0x0000000406047208 */ /* 0x000fe40004000000 */
[----:B------:R-:W-:Y:S01]  /*10a0*/  FSEL R5, R7, R5, !P0 ;  /* 0x0000000507057208 */ /* 0x000fe20004000000 */
[----:B------:R-:W-:-:S05]  /*10b0*/  DSETP.NEU.AND P0, PT, |R32|, +INF , PT ;  /* 0x7ff000002000742a */ /* 0x000fca0003f0d200 */
[----:B------:R-:W-:-:S09]  /*10c0*/  DFMA R18, R2, R4, R18 ;  /* 0x000000040212722b */ /* 0x000fd20000000012 */
[----:B------:R-:W-:Y:S05]  /*10d0*/  @!P0 BRA `(.L_x_16) ;  /* 0x0000000000648947 */ /* 0x000fea0003800000 */
[----:B------:R-:W-:Y:S01]  /*10e0*/  UMOV UR6, 0x6dc9c883 ;  /* 0x6dc9c88300067882 */ /* 0x000fe20000000000 */
[----:B------:R-:W-:Y:S01]  /*10f0*/  UMOV UR7, 0x3fe45f30 ;  /* 0x3fe45f3000077882 */ /* 0x000fe20000000000 */
[C---:B------:R-:W-:Y:S02]  /*1100*/  DSETP.GE.AND P0, PT, |R32|.reuse, 2.14748364800000000000e+09, PT ;  /* 0x41e000002000742a */ /* 0x040fe40003f06200 */
[----:B------:R-:W-:Y:S01]  /*1110*/  DMUL R36, R32, UR6 ;  /* 0x0000000620247c28 */ /* 0x000fe20008000000 */
[----:B------:R-:W-:Y:S01]  /*1120*/  UMOV UR6, 0x54442d18 ;  /* 0x54442d1800067882 */ /* 0x000fe20000000000 */
[----:B------:R-:W-:-:S08]  /*1130*/  UMOV UR7, 0x3ff921fb ;  /* 0x3ff921fb00077882 */ /* 0x000fd00000000000 */
        /* <DEDUP_REMOVED lines=10> */
[----:B------:R-:W-:Y:S01]  /*11e0*/  BSSY.RECONVERGENT B1, `(.L_x_18) ;  /* 0x0000005000017945 */ /* 0x000fe20003800200 */
[----:B------:R-:W-:Y:S01]  /*11f0*/  IMAD.MOV.U32 R4, RZ, RZ, R32 ;  /* 0x000000ffff047224 */ /* 0x000fe200078e0020 */
[----:B------:R-:W-:Y:S01]  /*1200*/  MOV R34, 0x1230 ;  /* 0x0000123000227802 */ /* 0x000fe20000000f00 */
[----:B------:R-:W-:-:S07]  /*1210*/  IMAD.MOV.U32 R14, RZ, RZ, R33 ;  /* 0x000000ffff0e7224 */ /* 0x000fce00078e0021 */
[----:B------:R-:W-:Y:S05]  /*1220*/  CALL.REL.NOINC `($_Z15updatePositionsP6PlanetiiPdS1_P13GravitySource$__internal_trig_reduction_slowpathd) ;  /* 0x0000001400247944 */ /* 0x000fea0003c00000 */
[----:B------:R-:W-:Y:S05]  /*1230*/  BSYNC.RECONVERGENT B1 ;  /* 0x0000000000017941 */ /* 0x000fea0003800200 */
.L_x_18:
[----:B------:R-:W-:Y:S02]  /*1240*/  IMAD.MOV.U32 R34, RZ, RZ, R4 ;  /* 0x000000ffff227224 */ /* 0x000fe400078e0004 */
[----:B------:R-:W-:Y:S01]  /*1250*/  IMAD.MOV.U32 R35, RZ, RZ, R5 ;  /* 0x000000ffff237224 */ /* 0x000fe200078e0005 */
[----:B------:R-:W-:Y:S06]  /*1260*/  BRA `(.L_x_17) ;  /* 0x0000000000087947 */ /* 0x000fec0003800000 */
.L_x_16:
[----:B------:R-:W-:Y:S01]  /*1270*/  DMUL R34, RZ, R32 ;  /* 0x00000020ff227228 */ /* 0x000fe20000000000 */
[----:B------:R-:W-:-:S10]  /*1280*/  IMAD.MOV.U32 R36, RZ, RZ, RZ ;  /* 0x000000ffff247224 */ /* 0x000fd400078e00ff */
.L_x_17:
[----:B------:R-:W-:Y:S05]  /*1290*/  BSYNC.RECONVERGENT B0 ;  /* 0x0000000000007941 */ /* 0x000fea0003800200 */
.L_x_15:
        /* <DEDUP_REMOVED lines=9> */
[----:B------:R-:W-:Y:S01]  /*1330*/  UIADD3 UR5, UPT, UPT, UR5, 0x1, URZ ;  /* 0x0000000105057890 */ /* 0x000fe2000fffe0ff */
[----:B------:R-:W-:Y:S01]  /*1340*/  IMAD.MOV.U32 R37, RZ, RZ, 0x3da8ff83 ;  /* 0x3da8ff83ff257424 */ /* 0x000fe200078e00ff */
[----:B------:R-:W-:Y:S01]  /*1350*/  ISETP.NE.U32.AND P0, PT, R32, 0x1, PT ;  /* 0x000000012000780c */ /* 0x000fe20003f05070 */
[----:B------:R-:W-:Y:S01]  /*1360*/  DMUL R32, R34, R34 ;  /* 0x0000002222207228 */ /* 0x000fe20000000000 */
[----:B------:R-:W-:-:S02]  /*1370*/  UISETP.NE.AND UP0, UPT, UR5, URZ, UPT ;  /* 0x000000ff0500728c */ /* 0x000fc4000bf05270 */
        /* <DEDUP_REMOVED lines=15> */
[----:B------:R-:W-:Y:S02]  /*1470*/  FSEL R5, R7, R5, !P0 ;  /* 0x0000000507057208 */ /* 0x000fe40004000000 */
[----:B------:R-:W-:-:S04]  /*1480*/  IADD3 R16, P0, PT, R16, 0x28, RZ ;  /* 0x0000002810107810 */ /* 0x000fc80007f1e0ff */
[----:B------:R-:W-:Y:S01]  /*1490*/  DFMA R20, R2, R4, R20 ;  /* 0x000000040214722b */ /* 0x000fe20000000014 */
[----:B------:R-:W-:Y:S01]  /*14a0*/  IMAD.X R17, RZ, RZ, R17, P0 ;  /* 0x000000ffff117224 */ /* 0x000fe200000e0611 */
[----:B------:R-:W-:Y:S09]  /*14b0*/  BRA.U UP0, `(.L_x_19) ;  /* 0xffffffed004c7547 */ /* 0x000ff2000b83ffff */
[----:B------:R-:W0:Y:S01]  /*14c0*/  MUFU.RCP64H R3, R23 ;  /* 0x0000001700037308 */ /* 0x000e220000001800 */
[----:B------:R-:W-:Y:S01]  /*14d0*/  IMAD.MOV.U32 R2, RZ, RZ, 0x1 ;  /* 0x00000001ff027424 */ /* 0x000fe200078e00ff */
[----:B------:R-:W-:Y:S01]  /*14e0*/  FSETP.GEU.AND P1, PT, |R19|, 6.5827683646048100446e-37, PT ;  /* 0x036000001300780b */ /* 0x000fe20003f2e200 */
[----:B------:R-:W-:Y:S04]  /*14f0*/  BSSY.RECONVERGENT B0, `(.L_x_20) ;  /* 0x0000014000007945 */ /* 0x000fe80003800200 */
        /* <DEDUP_REMOVED lines=13> */
[----:B------:R-:W-:Y:S02]  /*15d0*/  IMAD.MOV.U32 R11, RZ, RZ, R19 ;  /* 0x000000ffff0b7224 */ /* 0x000fe400078e0013 */
[----:B------:R-:W-:Y:S02]  /*15e0*/  IMAD.MOV.U32 R8, RZ, RZ, R22 ;  /* 0x000000ffff087224 */ /* 0x000fe400078e0016 */
[----:B------:R-:W-:-:S07]  /*15f0*/  IMAD.MOV.U32 R9, RZ, RZ, R23 ;  /* 0x000000ffff097224 */ /* 0x000fce00078e0017 */
[----:B------:R-:W-:Y:S05]  /*1600*/  CALL.REL.NOINC `($__internal_0_$__cuda_sm20_div_rn_f64_full) ;  /* 0x00000008001c7944 */ /* 0x000fea0003c00000 */
[----:B------:R-:W-:Y:S02]  /*1610*/  IMAD.MOV.U32 R2, RZ, RZ, R14 ;  /* 0x000000ffff027224 */ /* 0x000fe400078e000e */
[----:B------:R-:W-:-:S07]  /*1620*/  IMAD.MOV.U32 R3, RZ, RZ, R15 ;  /* 0x000000ffff037224 */ /* 0x000fce00078e000f */
.L_x_21:
[----:B------:R-:W-:Y:S05]  /*1630*/  BSYNC.RECONVERGENT B0 ;  /* 0x0000000000007941 */ /* 0x000fea0003800200 */
.L_x_20:
[----:B------:R-:W0:Y:S01]  /*1640*/  MUFU.RCP64H R5, R23 ;  /* 0x0000001700057308 */ /* 0x000e220000001800 */
[----:B------:R-:W-:Y:S01]  /*1650*/  IMAD.MOV.U32 R4, RZ, RZ, 0x1 ;  /* 0x00000001ff047424 */ /* 0x000fe200078e00ff */
[----:B------:R-:W-:Y:S01]  /*1660*/  FSETP.GEU.AND P1, PT, |R21|, 6.5827683646048100446e-37, PT ;  /* 0x036000001500780b */ /* 0x000fe20003f2e200 */
[----:B------:R-:W-:Y:S01]  /*1670*/  BSSY.RECONVERGENT B0, `(.L_x_22) ;  /* 0x0000015000007945 */ /* 0x000fe20003800200 */
[----:B------:R-:W-:-:S03]  /*1680*/  DFMA R26, R2, 86400, R26 ;  /* 0x40f51800021a782b */ /* 0x000fc6000000001a */
        /* <DEDUP_REMOVED lines=19> */
.L_x_23:
[----:B------:R-:W-:Y:S05]  /*17c0*/  BSYNC.RECONVERGENT B0 ;  /* 0x0000000000007941 */ /* 0x000fea0003800200 */
.L_x_22:
[----:B------:R-:W-:Y:S01]  /*17d0*/  UIADD3 UR4, UPT, UPT, UR4, 0x1, URZ ;  /* 0x0000000104047890 */ /* 0x000fe2000fffe0ff */
[----:B------:R-:W-:Y:S02]  /*17e0*/  DFMA R24, R4, 86400, R24 ;  /* 0x40f518000418782b */ /* 0x000fe40000000018 */
[----:B------:R-:W-:Y:S01]  /*17f0*/  DFMA R30, R26, 86400, R30 ;  /* 0x40f518001a1e782b */ /* 0x000fe2000000001e */
[----:B------:R-:W-:-:S05]  /*1800*/  UISETP.NE.AND UP0, UPT, UR4, 0x14, UPT ;  /* 0x000000140400788c */ /* 0x000fca000bf05270 */
[----:B------:R-:W-:-:S04]  /*1810*/  DFMA R28, R24, 86400, R28 ;  /* 0x40f51800181c782b */ /* 0x000fc8000000001c */
[----:B------:R-:W-:Y:S07]  /*1820*/  BRA.U !UP0, `(.L_x_24) ;  /* 0x0000000508607547 */ /* 0x000fee000b800000 */
[----:B------:R-:W-:Y:S05]  /*1830*/  BRA `(.L_x_25) ;  /* 0xffffffe800447947 */ /* 0x000fea000383ffff */
.L_x_0:
[----:B-----5:R-:W-:Y:S01]  /*1840*/  IMAD.MOV.U32 R8, RZ, RZ, R22 ;  /* 0x000000ffff087224 */ /* 0x020fe200078e0016 */
[----:B------:R-:W-:Y:S01]  /*1850*/  CS2R R10, SRZ ;  /* 0x00000000000a7805 */ /* 0x000fe2000001ff00 */
[----:B------:R-:W-:Y:S01]  /*1860*/  IMAD.MOV.U32 R9, RZ, RZ, R23 ;  /* 0x000000ffff097224 */ /* 0x000fe200078e0017 */
[----:B------:R-:W-:-:S07]  /*1870*/  MOV R2, 0x1890 ;  /* 0x0000189000027802 */ /* 0x000fce0000000f00 */
[----:B------:R-:W-:Y:S05]  /*1880*/  CALL.REL.NOINC `($__internal_0_$__cuda_sm20_div_rn_f64_full) ;  /* 0x00000004007c7944 */ /* 0x000fea0003c00000 */
[----:B------:R-:W-:Y:S02]  /*1890*/  IMAD.MOV.U32 R2, RZ, RZ, R14 ;  /* 0x000000ffff027224 */ /* 0x000fe400078e000e */
[----:B------:R-:W-:-:S06]  /*18a0*/  IMAD.MOV.U32 R3, RZ, RZ, R15 ;  /* 0x000000ffff037224 */ /* 0x000fcc00078e000f */
[C---:B------:R-:W-:Y:S02]  /*18b0*/  DFMA R26, R2.reuse, 86400, R26 ;  /* 0x40f51800021a782b */ /* 0x040fe4000000001a */
[----:B------:R-:W-:-:S06]  /*18c0*/  DFMA R24, R2, 86400, R24 ;  /* 0x40f518000218782b */ /* 0x000fcc0000000018 */
[----:B------:R-:W-:Y:S02]  /*18d0*/  DFMA R30, R26, 86400, R30 ;  /* 0x40f518001a1e782b */ /* 0x000fe4000000001e */
[----:B------:R-:W-:Y:S02]  /*18e0*/  DFMA R28, R24, 86400, R28 ;  /* 0x40f51800181c782b */ /* 0x000fe4000000001c */
        /* <DEDUP_REMOVED lines=75> */
[----:B------:R-:W-:-:S11]  /*1da0*/  DFMA R28, R24, 86400, R28 ;  /* 0x40f51800181c782b */ /* 0x000fd6000000001c */
.L_x_24:
[----:B------:R-:W0:Y:S08]  /*1db0*/  LDC.64 R6, c[0x0][0x380] ;  /* 0x0000e000ff067b82 */ /* 0x000e300000000a00 */
[----:B------:R-:W1:Y:S08]  /*1dc0*/  LDC.64 R2, c[0x0][0x390] ;  /* 0x0000e400ff027b82 */ /* 0x000e700000000a00 */
[----:B------:R-:W2:Y:S01]  /*1dd0*/  LDC.64 R4, c[0x0][0x398] ;  /* 0x0000e600ff047b82 */ /* 0x000ea20000000a00 */
[----:B0-----:R-:W-:-:S05]  /*1de0*/  IMAD.WIDE R6, R0, 0x28, R6 ;  /* 0x0000002800067825 */ /* 0x001fca00078e0206 */
[----:B------:R-:W-:Y:S01]  /*1df0*/  STG.E.64 desc[UR8][R6.64+0x18], R26 ;  /* 0x0000181a06007986 */ /* 0x000fe2000c101b08 */
[----:B-1----:R-:W-:-:S03]  /*1e00*/  IMAD.WIDE R2, R0, 0x8, R2 ;  /* 0x0000000800027825 */ /* 0x002fc600078e0202 */
[----:B------:R-:W-:Y:S04]  /*1e10*/  STG.E.64 desc[UR8][R6.64+0x20], R24 ;  /* 0x0000201806007986 */ /* 0x000fe8000c101b08 */
[----:B------:R-:W-:Y:S01]  /*1e20*/  STG.E.64 desc[UR8][R6.64+0x8], R30 ;  /* 0x0000081e06007986 */ /* 0x000fe2000c101b08 */
[----:B--2---:R-:W-:-:S03]  /*1e30*/  IMAD.WIDE R4, R0, 0x8, R4 ;  /* 0x0000000800047825 */ /* 0x004fc600078e0204 */
[----:B------:R-:W-:Y:S04]  /*1e40*/  STG.E.64 desc[UR8][R6.64+0x10], R28 ;  /* 0x0000101c06007986 */ /* 0x000fe8000c101b08 */
[----:B------:R-:W-:Y:S04]  /*1e50*/  STG.E.64 desc[UR8][R2.64], R30 ;  /* 0x0000001e02007986 */ /* 0x000fe8000c101b08 */
[----:B------:R-:W-:Y:S01]  /*1e60*/  STG.E.64 desc[UR8][R4.64], R28 ;  /* 0x0000001c04007986 */ /* 0x000fe2000c101b08 */
[----:B------:R-:W-:Y:S05]  /*1e70*/  EXIT ;  /* 0x000000000000794d */ /* 0x000fea0003800000 */
        .weak           $__internal_0_$__cuda_sm20_div_rn_f64_full
        .type           $__internal_0_$__cuda_sm20_div_rn_f64_full,@function
        .size           $__internal_0_$__cuda_sm20_div_rn_f64_full,($__internal_1_$__cuda_sm20_dsqrt_rn_f64_mediumpath_v1 - $__internal_0_$__cuda_sm20_div_rn_f64_full)
$__internal_0_$__cuda_sm20_div_rn_f64_full:
[C---:B------:R-:W-:Y:S01]  /*1e80*/  FSETP.GEU.AND P0, PT, |R9|.reuse, 1.469367938527859385e-39, PT ;  /* 0x001000000900780b */ /* 0x040fe20003f0e200 */
[----:B------:R-:W-:Y:S01]  /*1e90*/  IMAD.MOV.U32 R12, RZ, RZ, 0x1 ;  /* 0x00000001ff0c7424 */ /* 0x000fe200078e00ff */
[----:B------:R-:W-:Y:S01]  /*1ea0*/  LOP3.LUT R6, R9, 0x800fffff, RZ, 0xc0, !PT ;  /* 0x800fffff09067812 */ /* 0x000fe200078ec0ff */
[----:B------:R-:W-:Y:S01]  /*1eb0*/  IMAD.MOV.U32 R42, RZ, RZ, 0x1ca00000 ;  /* 0x1ca00000ff2a7424 */ /* 0x000fe200078e00ff */
[C---:B------:R-:W-:Y:S01]  /*1ec0*/  FSETP.GEU.AND P3, PT, |R11|.reuse, 1.469367938527859385e-39, PT ;  /* 0x001000000b00780b */ /* 0x040fe20003f6e200 */
[----:B------:R-:W-:Y:S01]  /*1ed0*/  BSSY.RECONVERGENT B1, `(.L_x_26) ;  /* 0x0000052000017945 */ /* 0x000fe20003800200 */
[----:B------:R-:W-:Y:S01]  /*1ee0*/  LOP3.LUT R7, R6, 0x3ff00000, RZ, 0xfc, !PT ;  /* 0x3ff0000006077812 */ /* 0x000fe200078efcff */
[----:B------:R-:W-:Y:S01]  /*1ef0*/  IMAD.MOV.U32 R6, RZ, RZ, R8 ;  /* 0x000000ffff067224 */ /* 0x000fe200078e0008 */
[----:B------:R-:W-:Y:S02]  /*1f00*/  LOP3.LUT R3, R11, 0x7ff00000, RZ, 0xc0, !PT ;  /* 0x7ff000000b037812 */ /* 0x000fe400078ec0ff */
[----:B------:R-:W-:-:S03]  /*1f10*/  LOP3.LUT R44, R9, 0x7ff00000, RZ, 0xc0, !PT ;  /* 0x7ff00000092c7812 */ /* 0x000fc600078ec0ff */
[----:B------:R-:W-:Y:S01]  /*1f20*/  @!P0 DMUL R6, R8, 8.98846567431157953865e+307 ;  /* 0x7fe0000008068828 */ /* 0x000fe20000000000 */
[----:B------:R-:W-:-:S03]  /*1f30*/  ISETP.GE.U32.AND P2, PT, R3, R44, PT ;  /* 0x0000002c0300720c */ /* 0x000fc60003f46070 */
[----:B------:R-:W-:Y:S02]  /*1f40*/  @!P3 LOP3.LUT R14, R9, 0x7ff00000, RZ, 0xc0, !PT ;  /* 0x7ff00000090eb812 */ /* 0x000fe400078ec0ff */
[----:B------:R-:W0:Y:S02]  /*1f50*/  MUFU.RCP64H R13, R7 ;  /* 0x00000007000d7308 */ /* 0x000e240000001800 */
[----:B------:R-:W-:Y:S02]  /*1f60*/  @!P3 ISETP.GE.U32.AND P4, PT, R3, R14, PT ;  /* 0x0000000e0300b20c */ /* 0x000fe40003f86070 */
[----:B------:R-:W-:Y:S02]  /*1f70*/  @!P0 LOP3.LUT R44, R7, 0x7ff00000, RZ, 0xc0, !PT ;  /* 0x7ff00000072c8812 */ /* 0x000fe400078ec0ff */
[----:B------:R-:W-:-:S04]  /*1f80*/  @!P3 SEL R15, R42, 0x63400000, !P4 ;  /* 0x634000002a0fb807 */ /* 0x000fc80006000000 */
[----:B------:R-:W-:-:S04]  /*1f90*/  @!P3 LOP3.LUT R36, R15, 0x80000000, R11, 0xf8, !PT ;  /* 0x800000000f24b812 */ /* 0x000fc800078ef80b */
[----:B------:R-:W-:Y:S01]  /*1fa0*/  @!P3 LOP3.LUT R37, R36, 0x100000, RZ, 0xfc, !PT ;  /* 0x001000002425b812 */ /* 0x000fe200078efcff */
[----:B------:R-:W-:Y:S01]  /*1fb0*/  @!P3 IMAD.MOV.U32 R36, RZ, RZ, RZ ;  /* 0x000000ffff24b224 */ /* 0x000fe200078e00ff */
[----:B0-----:R-:W-:-:S08]  /*1fc0*/  DFMA R34, R12, -R6, 1 ;  /* 0x3ff000000c22742b */ /* 0x001fd00000000806 */
[----:B------:R-:W-:-:S08]  /*1fd0*/  DFMA R34, R34, R34, R34 ;  /* 0x000000222222722b */ /* 0x000fd00000000022 */
[----:B------:R-:W-:Y:S01]  /*1fe0*/  DFMA R34, R12, R34, R12 ;  /* 0x000000220c22722b */ /* 0x000fe2000000000c */
[----:B------:R-:W-:Y:S01]  /*1ff0*/  SEL R13, R42, 0x63400000, !P2 ;  /* 0x634000002a0d7807 */ /* 0x000fe20005000000 */
[----:B------:R-:W-:-:S03]  /*2000*/  IMAD.MOV.U32 R12, RZ, RZ, R10 ;  /* 0x000000ffff0c7224 */ /* 0x000fc600078e000a */
[----:B------:R-:W-:-:S03]  /*2010*/  LOP3.LUT R13, R13, 0x800fffff, R11, 0xf8, !PT ;  /* 0x800fffff0d0d7812 */ /* 0x000fc600078ef80b */
[----:B------:R-:W-:-:S03]  /*2020*/  DFMA R14, R34, -R6, 1 ;  /* 0x3ff00000220e742b */ /* 0x000fc60000000806 */
[----:B------:R-:W-:-:S05]  /*2030*/  @!P3 DFMA R12, R12, 2, -R36 ;  /* 0x400000000c0cb82b */ /* 0x000fca0000000824 */
[----:B------:R-:W-:-:S08]  /*2040*/  DFMA R14, R34, R14, R34 ;  /* 0x0000000e220e722b */ /* 0x000fd00000000022 */
[----:B------:R-:W-:-:S08]  /*2050*/  DMUL R34, R14, R12 ;  /* 0x0000000c0e227228 */ /* 0x000fd00000000000 */
[----:B------:R-:W-:-:S08]  /*2060*/  DFMA R36, R34, -R6, R12 ;  /* 0x800000062224722b */ /* 0x000fd0000000000c */
[----:B------:R-:W-:Y:S01]  /*2070*/  DFMA R36, R14, R36, R34 ;  /* 0x000000240e24722b */ /* 0x000fe20000000022 */
[----:B------:R-:W-:Y:S01]  /*2080*/  IMAD.MOV.U32 R34, RZ, RZ, R3 ;  /* 0x000000ffff227224 */ /* 0x000fe200078e0003 */
[----:B------:R-:W-:-:S05]  /*2090*/  @!P3 LOP3.LUT R34, R13, 0x7ff00000, RZ, 0xc0, !PT ;  /* 0x7ff000000d22b812 */ /* 0x000fca00078ec0ff */
[----:B------:R-:W-:-:S05]  /*20a0*/  VIADD R14, R34, 0xffffffff ;  /* 0xffffffff220e7836 */ /* 0x000fca0000000000 */
[----:B------:R-:W-:Y:S01]  /*20b0*/  ISETP.GT.U32.AND P0, PT, R14, 0x7feffffe, PT ;  /* 0x7feffffe0e00780c */ /* 0x000fe20003f04070 */
[----:B------:R-:W-:-:S05]  /*20c0*/  VIADD R14, R44, 0xffffffff ;  /* 0xffffffff2c0e7836 */ /* 0x000fca0000000000 */
[----:B------:R-:W-:-:S13]  /*20d0*/  ISETP.GT.U32.OR P0, PT, R14, 0x7feffffe, P0 ;  /* 0x7feffffe0e00780c */ /* 0x000fda0000704470 */
[----:B------:R-:W-:Y:S05]  /*20e0*/  @P0 BRA `(.L_x_27) ;  /* 0x00000000006c0947 */ /* 0x000fea0003800000 */
[----:B------:R-:W-:-:S04]  /*20f0*/  LOP3.LUT R14, R9, 0x7ff00000, RZ, 0xc0, !PT ;  /* 0x7ff00000090e7812 */ /* 0x000fc800078ec0ff */
[CC--:B------:R-:W-:Y:S02]  /*2100*/  VIADDMNMX R10, R3.reuse, -R14.reuse, 0xb9600000, !PT ;  /* 0xb9600000030a7446 */ /* 0x0c0fe4000780090e */
[----:B------:R-:W-:Y:S02]  /*2110*/  ISETP.GE.U32.AND P0, PT, R3, R14, PT ;  /* 0x0000000e0300720c */ /* 0x000fe40003f06070 */
[----:B------:R-:W-:Y:S01]  /*2120*/  VIMNMX R3, PT, PT, R10, 0x46a00000, PT ;  /* 0x46a000000a037848 */ /* 0x000fe20003fe0100 */
[----:B------:R-:W-:Y:S01]  /*2130*/  IMAD.MOV.U32 R10, RZ, RZ, RZ ;  /* 0x000000ffff0a7224 */ /* 0x000fe200078e00ff */
[----:B------:R-:W-:-:S05]  /*2140*/  SEL R42, R42, 0x63400000, !P0 ;  /* 0x634000002a2a7807 */ /* 0x000fca0004000000 */
[----:B------:R-:W-:-:S04]  /*2150*/  IMAD.IADD R3, R3, 0x1, -R42 ;  /* 0x0000000103037824 */ /* 0x000fc800078e0a2a */
[----:B------:R-:W-:-:S06]  /*2160*/  VIADD R11, R3, 0x7fe00000 ;  /* 0x7fe00000030b7836 */ /* 0x000fcc0000000000 */
[----:B------:R-:W-:-:S10]  /*2170*/  DMUL R14, R36, R10 ;  /* 0x0000000a240e7228 */ /* 0x000fd40000000000 */
[----:B------:R-:W-:-:S13]  /*2180*/  FSETP.GTU.AND P0, PT, |R15|, 1.469367938527859385e-39, PT ;  /* 0x001000000f00780b */ /* 0x000fda0003f0c200 */
[----:B------:R-:W-:Y:S05]  /*2190*/  @P0 BRA `(.L_x_28) ;  /* 0x0000000000940947 */ /* 0x000fea0003800000 */
[----:B------:R-:W-:Y:S01]  /*21a0*/  DFMA R6, R36, -R6, R12 ;  /* 0x800000062406722b */ /* 0x000fe2000000000c */
[----:B------:R-:W-:-:S09]  /*21b0*/  IMAD.MOV.U32 R10, RZ, RZ, RZ ;  /* 0x000000ffff0a7224 */ /* 0x000fd200078e00ff */
[C---:B------:R-:W-:Y:S02]  /*21c0*/  FSETP.NEU.AND P0, PT, R7.reuse, RZ, PT ;  /* 0x000000ff0700720b */ /* 0x040fe40003f0d000 */
[----:B------:R-:W-:-:S04]  /*21d0*/  LOP3.LUT R9, R7, 0x80000000, R9, 0x48, !PT ;  /* 0x8000000007097812 */ /* 0x000fc800078e4809 */
[----:B------:R-:W-:-:S07]  /*21e0*/  LOP3.LUT R11, R9, R11, RZ, 0xfc, !PT ;  /* 0x0000000b090b7212 */ /* 0x000fce00078efcff */
[----:B------:R-:W-:Y:S05]  /*21f0*/  @!P0 BRA `(.L_x_28) ;  /* 0x00000000007c8947 */ /* 0x000fea0003800000 */
[----:B------:R-:W-:Y:S01]  /*2200*/  IMAD.MOV R7, RZ, RZ, -R3 ;  /* 0x000000ffff077224 */ /* 0x000fe200078e0a03 */
[----:B------:R-:W-:Y:S01]  /*2210*/  DMUL.RP R10, R36, R10 ;  /* 0x0000000a240a7228 */ /* 0x000fe20000008000 */
[----:B------:R-:W-:Y:S01]  /*2220*/  IMAD.MOV.U32 R6, RZ, RZ, RZ ;  /* 0x000000ffff067224 */ /* 0x000fe200078e00ff */
[----:B------:R-:W-:-:S05]  /*2230*/  IADD3 R3, PT, PT, -R3, -0x43300000, RZ ;  /* 0xbcd0000003037810 */ /* 0x000fca0007ffe1ff */
[----:B------:R-:W-:-:S03]  /*2240*/  DFMA R6, R14, -R6, R36 ;  /* 0x800000060e06722b */ /* 0x000fc60000000024 */
[----:B------:R-:W-:-:S07]  /*2250*/  LOP3.LUT R9, R11, R9, RZ, 0x3c, !PT ;  /* 0x000000090b097212 */ /* 0x000fce00078e3cff */
[----:B------:R-:W-:-:S04]  /*2260*/  FSETP.NEU.AND P0, PT, |R7|, R3, PT ;  /* 0x000000030700720b */ /* 0x000fc80003f0d200 */
[----:B------:R-:W-:Y:S02]  /*2270*/  FSEL R14, R10, R14, !P0 ;  /* 0x0000000e0a0e7208 */ /* 0x000fe40004000000 */
[----:B------:R-:W-:Y:S01]  /*2280*/  FSEL R15, R9, R15, !P0 ;  /* 0x0000000f090f7208 */ /* 0x000fe20004000000 */
[----:B------:R-:W-:Y:S06]  /*2290*/  BRA `(.L_x_28) ;  /* 0x0000000000547947 */ /* 0x000fec0003800000 */
.L_x_27:
[----:B------:R-:W-:-:S14]  /*22a0*/  DSETP.NAN.AND P0, PT, R10, R10, PT ;  /* 0x0000000a0a00722a */ /* 0x000fdc0003f08000 */
[----:B------:R-:W-:Y:S05]  /*22b0*/  @P0 BRA `(.L_x_29) ;  /* 0x0000000000440947 */ /* 0x000fea0003800000 */
[----:B------:R-:W-:-:S14]  /*22c0*/  DSETP.NAN.AND P0, PT, R8, R8, PT ;  /* 0x000000080800722a */ /* 0x000fdc0003f08000 */
[----:B------:R-:W-:Y:S05]  /*22d0*/  @P0 BRA `(.L_x_30) ;  /* 0x0000000000300947 */ /* 0x000fea0003800000 */
[----:B------:R-:W-:Y:S01]  /*22e0*/  ISETP.NE.AND P0, PT, R34, R44, PT ;  /* 0x0000002c2200720c */ /* 0x000fe20003f05270 */
[----:B------:R-:W-:Y:S02]  /*22f0*/  IMAD.MOV.U32 R14, RZ, RZ, 0x0 ;  /* 0x00000000ff0e7424 */ /* 0x000fe400078e00ff */
[----:B------:R-:W-:-:S10]  /*2300*/  IMAD.MOV.U32 R15, RZ, RZ, -0x80000 ;  /* 0xfff80000ff0f7424 */ /* 0x000fd400078e00ff */
[----:B------:R-:W-:Y:S05]  /*2310*/  @!P0 BRA `(.L_x_28) ;  /* 0x0000000000348947 */ /* 0x000fea0003800000 */
[----:B------:R-:W-:Y:S02]  /*2320*/  ISETP.NE.AND P0, PT, R34, 0x7ff00000, PT ;  /* 0x7ff000002200780c */ /* 0x000fe40003f05270 */
[----:B------:R-:W-:Y:S02]  /*2330*/  LOP3.LUT R15, R11, 0x80000000, R9, 0x48, !PT ;  /* 0x800000000b0f7812 */ /* 0x000fe400078e4809 */
[----:B------:R-:W-:-:S13]  /*2340*/  ISETP.EQ.OR P0, PT, R44, RZ, !P0 ;  /* 0x000000ff2c00720c */ /* 0x000fda0004702670 */
[----:B------:R-:W-:Y:S01]  /*2350*/  @P0 LOP3.LUT R3, R15, 0x7ff00000, RZ, 0xfc, !PT ;  /* 0x7ff000000f030812 */ /* 0x000fe200078efcff */
[----:B------:R-:W-:Y:S02]  /*2360*/  @!P0 IMAD.MOV.U32 R14, RZ, RZ, RZ ;  /* 0x000000ffff0e8224 */ /* 0x000fe400078e00ff */
[----:B------:R-:W-:Y:S02]  /*2370*/  @P0 IMAD.MOV.U32 R14, RZ, RZ, RZ ;  /* 0x000000ffff0e0224 */ /* 0x000fe400078e00ff */
[----:B------:R-:W-:Y:S01]  /*2380*/  @P0 IMAD.MOV.U32 R15, RZ, RZ, R3 ;  /* 0x000000ffff0f0224 */ /* 0x000fe200078e0003 */
[----:B------:R-:W-:Y:S06]  /*2390*/  BRA `(.L_x_28) ;  /* 0x0000000000147947 */ /* 0x000fec0003800000 */
.L_x_30:
[----:B------:R-:W-:Y:S01]  /*23a0*/  LOP3.LUT R15, R9, 0x80000, RZ, 0xfc, !PT ;  /* 0x00080000090f7812 */ /* 0x000fe200078efcff */
[----:B------:R-:W-:Y:S01]  /*23b0*/  IMAD.MOV.U32 R14, RZ, RZ, R8 ;  /* 0x000000ffff0e7224 */ /* 0x000fe200078e0008 */
[----:B------:R-:W-:Y:S06]  /*23c0*/  BRA `(.L_x_28) ;  /* 0x0000000000087947 */ /* 0x000fec0003800000 */
.L_x_29:
[----:B------:R-:W-:Y:S01]  /*23d0*/  LOP3.LUT R15, R11, 0x80000, RZ, 0xfc, !PT ;  /* 0x000800000b0f7812 */ /* 0x000fe200078efcff */
[----:B------:R-:W-:-:S07]  /*23e0*/  IMAD.MOV.U32 R14, RZ, RZ, R10 ;  /* 0x000000ffff0e7224 */ /* 0x000fce00078e000a */
.L_x_28:
[----:B------:R-:W-:Y:S05]  /*23f0*/  BSYNC.RECONVERGENT B1 ;  /* 0x0000000000017941 */ /* 0x000fea0003800200 */
.L_x_26:
[----:B------:R-:W-:-:S04]  /*2400*/  IMAD.MOV.U32 R3, RZ, RZ, 0x0 ;  /* 0x00000000ff037424 */ /* 0x000fc800078e00ff */
[----:B------:R-:W-:Y:S05]  /*2410*/  RET.REL.NODEC R2 `(_Z15updatePositionsP6PlanetiiPdS1_P13GravitySource) ;  /* 0xffffffd802f87950 */ /* 0x000fea0003c3ffff */
        .weak           $__internal_1_$__cuda_sm20_dsqrt_rn_f64_mediumpath_v1
        .type           $__internal_1_$__cuda_sm20_dsqrt_rn_f64_mediumpath_v1,@function
        .size           $__internal_1_$__cuda_sm20_dsqrt_rn_f64_mediumpath_v1,($_Z15updatePositionsP6PlanetiiPdS1_P13GravitySource$__internal_trig_reduction_slowpathd - $__internal_1_$__cuda_sm20_dsqrt_rn_f64_mediumpath_v1)
$__internal_1_$__cuda_sm20_dsqrt_rn_f64_mediumpath_v1:
[----:B------:R-:W-:Y:S01]  /*2420*/  ISETP.GE.U32.AND P0, PT, R2, -0x3400000, PT ;  /* 0xfcc000000200780c */ /* 0x000fe20003f06070 */
[----:B------:R-:W-:Y:S01]  /*2430*/  BSSY.RECONVERGENT B1, `(.L_x_31) ;  /* 0x0000026000017945 */ /* 0x000fe20003800200 */
[----:B------:R-:W-:Y:S02]  /*2440*/  IMAD.MOV.U32 R14, RZ, RZ, R34 ;  /* 0x000000ffff0e7224 */ /* 0x000fe400078e0022 */
[----:B------:R-:W-:Y:S02]  /*2450*/  IMAD.MOV.U32 R2, RZ, RZ, R12 ;  /* 0x000000ffff027224 */ /* 0x000fe400078e000c */
[----:B------:R-:W-:-:S07]  /*2460*/  IMAD.MOV.U32 R3, RZ, RZ, R13 ;  /* 0x000000ffff037224 */ /* 0x000fce00078e000d */
[----:B------:R-:W-:Y:S05]  /*2470*/  @!P0 BRA `(.L_x_32) ;  /* 0x0000000000208947 */ /* 0x000fea0003800000 */
[----:B------:R-:W-:-:S10]  /*2480*/  DFMA.RM R2, R2, R14, R10 ;  /* 0x0000000e0202722b */ /* 0x000fd4000000400a */
[----:B------:R-:W-:-:S05]  /*2490*/  IADD3 R12, P0, PT, R2, 0x1, RZ ;  /* 0x00000001020c7810 */ /* 0x000fca0007f1e0ff */
[----:B------:R-:W-:-:S06]  /*24a0*/  IMAD.X R13, RZ, RZ, R3, P0 ;  /* 0x000000ffff0d7224 */ /* 0x000fcc00000e0603 */
[----:B------:R-:W-:-:S08]  /*24b0*/  DFMA.RP R10, -R2, R12, R32 ;  /* 0x0000000c020a722b */ /* 0x000fd00000008120 */
[----:B------:R-:W-:-:S06]  /*24c0*/  DSETP.GT.AND P0, PT, R10, RZ, PT ;  /* 0x000000ff0a00722a */ /* 0x000fcc0003f04000 */
[----:B------:R-:W-:Y:S02]  /*24d0*/  FSEL R2, R12, R2, P0 ;  /* 0x000000020c027208 */ /* 0x000fe40000000000 */
[----:B------:R-:W-:Y:S01]  /*24e0*/  FSEL R3, R13, R3, P0 ;  /* 0x000000030d037208 */ /* 0x000fe20000000000 */
[----:B------:R-:W-:Y:S06]  /*24f0*/  BRA `(.L_x_33) ;  /* 0x0000000000647947 */ /* 0x000fec0003800000 */
.L_x_32:
[----:B------:R-:W-:-:S14]  /*2500*/  DSETP.NE.AND P0, PT, R32, RZ, PT ;  /* 0x000000ff2000722a */ /* 0x000fdc0003f05000 */
[----:B------:R-:W-:Y:S05]  /*2510*/  @!P0 BRA `(.L_x_34) ;  /* 0x0000000000588947 */ /* 0x000fea0003800000 */
[----:B------:R-:W-:-:S13]  /*2520*/  ISETP.GE.AND P0, PT, R33, RZ, PT ;  /* 0x000000ff2100720c */ /* 0x000fda0003f06270 */
[----:B------:R-:W-:Y:S02]  /*2530*/  @!P0 IMAD.MOV.U32 R2, RZ, RZ, 0x0 ;  /* 0x00000000ff028424 */ /* 0x000fe400078e00ff */
[----:B------:R-:W-:Y:S01]  /*2540*/  @!P0 IMAD.MOV.U32 R3, RZ, RZ, -0x80000 ;  /* 0xfff80000ff038424 */ /* 0x000fe200078e00ff */
[----:B------:R-:W-:Y:S06]  /*2550*/  @!P0 BRA `(.L_x_33) ;  /* 0x00000000004c8947 */ /* 0x000fec0003800000 */
[----:B------:R-:W-:-:S13]  /*2560*/  ISETP.GT.AND P0, PT, R33, 0x7fefffff, PT ;  /* 0x7fefffff2100780c */ /* 0x000fda0003f04270 */
[----:B------:R-:W-:Y:S05]  /*2570*/  @P0 BRA `(.L_x_34) ;  /* 0x0000000000400947 */ /* 0x000fea0003800000 */
[----:B------:R-:W-:Y:S01]  /*2580*/  DMUL R2, R32, 8.11296384146066816958e+31 ;  /* 0x4690000020027828 */ /* 0x000fe20000000000 */
[----:B------:R-:W-:Y:S02]  /*2590*/  IMAD.MOV.U32 R10, RZ, RZ, RZ ;  /* 0x000000ffff0a7224 */ /* 0x000fe400078e00ff */
[----:B------:R-:W-:Y:S02]  /*25a0*/  IMAD.MOV.U32 R14, RZ, RZ, 0x0 ;  /* 0x00000000ff0e7424 */ /* 0x000fe400078e00ff */
[----:B------:R-:W-:Y:S01]  /*25b0*/  IMAD.MOV.U32 R15, RZ, RZ, 0x3fd80000 ;  /* 0x3fd80000ff0f7424 */ /* 0x000fe200078e00ff */
[----:B------:R-:W0:Y:S02]  /*25c0*/  MUFU.RSQ64H R11, R3 ;  /* 0x00000003000b7308 */ /* 0x000e240000001c00 */
[----:B0-----:R-:W-:-:S08]  /*25d0*/  DMUL R12, R10, R10 ;  /* 0x0000000a0a0c7228 */ /* 0x001fd00000000000 */
[----:B------:R-:W-:-:S08]  /*25e0*/  DFMA R12, R2, -R12, 1 ;  /* 0x3ff00000020c742b */ /* 0x000fd0000000080c */
[----:B------:R-:W-:Y:S02]  /*25f0*/  DFMA R14, R12, R14, 0.5 ;  /* 0x3fe000000c0e742b */ /* 0x000fe4000000000e */
[----:B------:R-:W-:-:S08]  /*2600*/  DMUL R12, R10, R12 ;  /* 0x0000000c0a0c7228 */ /* 0x000fd00000000000 */
[----:B------:R-:W-:-:S08]  /*2610*/  DFMA R12, R14, R12, R10 ;  /* 0x0000000c0e0c722b */ /* 0x000fd0000000000a */
[----:B------:R-:W-:Y:S02]  /*2620*/  DMUL R10, R2, R12 ;  /* 0x0000000c020a7228 */ /* 0x000fe40000000000 */
[----:B------:R-:W-:-:S06]  /*2630*/  VIADD R13, R13, 0xfff00000 ;  /* 0xfff000000d0d7836 */ /* 0x000fcc0000000000 */
[----:B------:R-:W-:-:S08]  /*2640*/  DFMA R14, R10, -R10, R2 ;  /* 0x8000000a0a0e722b */ /* 0x000fd00000000002 */
[----:B------:R-:W-:-:S10]  /*2650*/  DFMA R2, R12, R14, R10 ;  /* 0x0000000e0c02722b */ /* 0x000fd4000000000a */
[----:B------:R-:W-:Y:S01]  /*2660*/  VIADD R3, R3, 0xfcb00000 ;  /* 0xfcb0000003037836 */ /* 0x000fe20000000000 */
[----:B------:R-:W-:Y:S06]  /*2670*/  BRA `(.L_x_33) ;  /* 0x0000000000047947 */ /* 0x000fec0003800000 */
.L_x_34:
[----:B------:R-:W-:-:S11]  /*2680*/  DADD R2, R32, R32 ;  /* 0x0000000020027229 */ /* 0x000fd60000000020 */
.L_x_33:
[----:B------:R-:W-:Y:S05]  /*2690*/  BSYNC.RECONVERGENT B1 ;  /* 0x0000000000017941 */ /* 0x000fea0003800200 */
.L_x_31:
[----:B------:R-:W-:-:S04]  /*26a0*/  IMAD.MOV.U32 R9, RZ, RZ, 0x0 ;  /* 0x00000000ff097424 */ /* 0x000fc800078e00ff */
[----:B------:R-:W-:Y:S05]  /*26b0*/  RET.REL.NODEC R8 `(_Z15updatePositionsP6PlanetiiPdS1_P13GravitySource) ;  /* 0xffffffd808507950 */ /* 0x000fea0003c3ffff */
        .type           $_Z15updatePositionsP6PlanetiiPdS1_P13GravitySource$__internal_trig_reduction_slowpathd,@function
        .size           $_Z15updatePositionsP6PlanetiiPdS1_P13GravitySource$__internal_trig_reduction_slowpathd,(.L_x_45 - $_Z15updatePositionsP6PlanetiiPdS1_P13GravitySource$__internal_trig_reduction_slowpathd)
$_Z15updatePositionsP6PlanetiiPdS1_P13GravitySource$__internal_trig_reduction_slowpathd:
[----:B------:R-:W-:Y:S01]  /*26c0*/  SHF.R.U32.HI R12, RZ, 0x14, R14 ;  /* 0x00000014ff0c7819 */ /* 0x000fe2000001160e */
[----:B------:R-:W-:Y:S02]  /*26d0*/  IMAD.MOV.U32 R13, RZ, RZ, R4 ;  /* 0x000000ffff0d7224 */ /* 0x000fe400078e0004 */
[----:B------:R-:W-:Y:S01]  /*26e0*/  IMAD.MOV.U32 R4, RZ, RZ, RZ ;  /* 0x000000ffff047224 */ /* 0x000fe200078e00ff */
[----:B------:R-:W-:-:S04]  /*26f0*/  LOP3.LUT R5, R12, 0x7ff, RZ, 0xc0, !PT ;  /* 0x000007ff0c057812 */ /* 0x000fc800078ec0ff */
[----:B------:R-:W-:-:S13]  /*2700*/  ISETP.NE.AND P0, PT, R5, 0x7ff, PT ;  /* 0x000007ff0500780c */ /* 0x000fda0003f05270 */
[----:B------:R-:W-:Y:S05]  /*2710*/  @!P0 BRA `(.L_x_35) ;  /* 0x0000000800448947 */ /* 0x000fea0003800000 */
[----:B------:R-:W-:Y:S01]  /*2720*/  VIADD R4, R5, 0xfffffc00 ;  /* 0xfffffc0005047836 */ /* 0x000fe20000000000 */
[----:B------:R-:W-:Y:S01]  /*2730*/  BSSY.RECONVERGENT B2, `(.L_x_36) ;  /* 0x000002e000027945 */ /* 0x000fe20003800200 */
[----:B------:R-:W-:-:S03]  /*2740*/  CS2R R8, SRZ ;  /* 0x0000000000087805 */ /* 0x000fc6000001ff00 */
[----:B------:R-:W-:Y:S02]  /*2750*/  SHF.R.U32.HI R15, RZ, 0x6, R4 ;  /* 0x00000006ff0f7819 */ /* 0x000fe40000011604 */
[----:B------:R-:W-:Y:S02]  /*2760*/  ISETP.GE.U32.AND P0, PT, R4, 0x80, PT ;  /* 0x000000800400780c */ /* 0x000fe40003f06070 */
[C---:B------:R-:W-:Y:S02]  /*2770*/  IADD3 R10, PT, PT, -R15.reuse, 0x13, RZ ;  /* 0x000000130f0a7810 */ /* 0x040fe40007ffe1ff */
[----:B------:R-:W-:Y:S02]  /*2780*/  IADD3 R11, PT, PT, -R15, 0xf, RZ ;  /* 0x0000000f0f0b7810 */ /* 0x000fe40007ffe1ff */
[----:B------:R-:W-:-:S04]  /*2790*/  SEL R10, R10, 0x12, P0 ;  /* 0x000000120a0a7807 */ /* 0x000fc80000000000 */
[----:B------:R-:W-:-:S13]  /*27a0*/  ISETP.GE.AND P0, PT, R11, R10, PT ;  /* 0x0000000a0b00720c */ /* 0x000fda0003f06270 */
[----:B------:R-:W-:Y:S05]  /*27b0*/  @P0 BRA `(.L_x_37) ;  /* 0x0000000000940947 */ /* 0x000fea0003800000 */
[----:B------:R-:W0:Y:S01]  /*27c0*/  LDC.64 R4, c[0x0][0x358] ;  /* 0x0000d600ff047b82 */ /* 0x000e220000000a00 */
[C---:B------:R-:W-:Y:S01]  /*27d0*/  SHF.L.U64.HI R37, R13.reuse, 0xb, R14 ;  /* 0x0000000b0d257819 */ /* 0x040fe2000001020e */
[----:B------:R-:W-:Y:S01]  /*27e0*/  BSSY.RECONVERGENT B3, `(.L_x_38) ;  /* 0x0000021000037945 */ /* 0x000fe20003800200 */
[----:B------:R-:W-:Y:S01]  /*27f0*/  IMAD.SHL.U32 R13, R13, 0x800, RZ ;  /* 0x000008000d0d7824 */ /* 0x000fe200078e00ff */
[----:B------:R-:W-:Y:S01]  /*2800*/  IADD3 R35, PT, PT, RZ, -R15, -R10 ;  /* 0x8000000fff237210 */ /* 0x000fe20007ffe80a */
[----:B------:R-:W-:Y:S01]  /*2810*/  IMAD.MOV.U32 R36, RZ, RZ, RZ ;  /* 0x000000ffff247224 */ /* 0x000fe200078e00ff */
[----:B------:R-:W-:Y:S02]  /*2820*/  CS2R R8, SRZ ;  /* 0x0000000000087805 */ /* 0x000fe4000001ff00 */
[----:B------:R-:W-:-:S07]  /*2830*/  LOP3.LUT R37, R37, 0x80000000, RZ, 0xfc, !PT ;  /* 0x8000000025257812 */ /* 0x000fce00078efcff */
.L_x_39:
[----:B------:R-:W1:Y:S01]  /*2840*/  LDC.64 R6, c[0x4][0x10] ;  /* 0x01000400ff067b82 */ /* 0x000e620000000a00 */
[----:B0-----:R-:W-:Y:S02]  /*2850*/  R2UR UR6, R4 ;  /* 0x00000000040672ca */ /* 0x001fe400000e0000 */
[----:B------:R-:W-:Y:S01]  /*2860*/  R2UR UR7, R5 ;  /* 0x00000000050772ca */ /* 0x000fe200000e0000 */
[----:B-1----:R-:W-:-:S12]  /*2870*/  IMAD.WIDE R6, R11, 0x8, R6 ;  /* 0x000000080b067825 */ /* 0x002fd800078e0206 */
[----:B------:R-:W2:Y:S01]  /*2880*/  LDG.E.64.CONSTANT R6, desc[UR6][R6.64] ;  /* 0x0000000606067981 */ /* 0x000ea2000c1e9b00 */
[----:B------:R-:W-:Y:S02]  /*2890*/  VIADD R35, R35, 0x1 ;  /* 0x0000000123237836 */ /* 0x000fe40000000000 */
[----:B------:R-:W-:Y:S02]  /*28a0*/  VIADD R11, R11, 0x1 ;  /* 0x000000010b0b7836 */ /* 0x000fe40000000000 */
[----:B--2---:R-:W-:-:S04]  /*28b0*/  IMAD.WIDE.U32 R8, P2, R6, R13, R8 ;  /* 0x0000000d06087225 */ /* 0x004fc80007840008 */
[----:B------:R-:W-:Y:S02]  /*28c0*/  IMAD R39, R6, R37, RZ ;  /* 0x0000002506277224 */ /* 0x000fe400078e02ff */
[CC--:B------:R-:W-:Y:S02]  /*28d0*/  IMAD R38, R7.reuse, R13.reuse, RZ ;  /* 0x0000000d07267224 */ /* 0x0c0fe400078e02ff */
[----:B------:R-:W-:Y:S01]  /*28e0*/  IMAD.HI.U32 R41, R7, R13, RZ ;  /* 0x0000000d07297227 */ /* 0x000fe200078e00ff */
[----:B------:R-:W-:-:S03]  /*28f0*/  IADD3 R9, P0, PT, R39, R9, RZ ;  /* 0x0000000927097210 */ /* 0x000fc60007f1e0ff */
[----:B------:R-:W-:Y:S01]  /*2900*/  IMAD R39, R36, 0x8, R1 ;  /* 0x0000000824277824 */ /* 0x000fe200078e0201 */
[----:B------:R-:W-:Y:S01]  /*2910*/  IADD3 R9, P1, PT, R38, R9, RZ ;  /* 0x0000000926097210 */ /* 0x000fe20007f3e0ff */
[----:B------:R-:W-:-:S04]  /*2920*/  IMAD.HI.U32 R38, R6, R37, RZ ;  /* 0x0000002506267227 */ /* 0x000fc800078e00ff */
[----:B------:R-:W-:Y:S01]  /*2930*/  IMAD.X R6, RZ, RZ, R38, P2 ;  /* 0x000000ffff067224 */ /* 0x000fe200010e0626 */
[----:B------:R0:W-:Y:S01]  /*2940*/  STL.64 [R39], R8 ;  /* 0x0000000827007387 */ /* 0x0001e20000100a00 */
[----:B------:R-:W-:-:S03]  /*2950*/  IMAD.HI.U32 R38, R7, R37, RZ ;  /* 0x0000002507267227 */ /* 0x000fc600078e00ff */
[----:B------:R-:W-:Y:S01]  /*2960*/  IADD3.X R6, P0, PT, R41, R6, RZ, P0, !PT ;  /* 0x0000000629067210 */ /* 0x000fe2000071e4ff */
[----:B------:R-:W-:Y:S02]  /*2970*/  IMAD R7, R7, R37, RZ ;  /* 0x0000002507077224 */ /* 0x000fe400078e02ff */
[----:B------:R-:W-:-:S03]  /*2980*/  VIADD R36, R36, 0x1 ;  /* 0x0000000124247836 */ /* 0x000fc60000000000 */
[----:B------:R-:W-:Y:S01]  /*2990*/  IADD3.X R7, P1, PT, R7, R6, RZ, P1, !PT ;  /* 0x0000000607077210 */ /* 0x000fe20000f3e4ff */
[----:B------:R-:W-:Y:S01]  /*29a0*/  IMAD.X R6, RZ, RZ, R38, P0 ;  /* 0x000000ffff067224 */ /* 0x000fe200000e0626 */
[----:B------:R-:W-:-:S03]  /*29b0*/  ISETP.NE.AND P0, PT, R35, -0xf, PT ;  /* 0xfffffff12300780c */ /* 0x000fc60003f05270 */
[----:B0-----:R-:W-:Y:S02]  /*29c0*/  IMAD.X R9, RZ, RZ, R6, P1 ;  /* 0x000000ffff097224 */ /* 0x001fe400008e0606 */
[----:B------:R-:W-:-:S08]  /*29d0*/  IMAD.MOV.U32 R8, RZ, RZ, R7 ;  /* 0x000000ffff087224 */ /* 0x000fd000078e0007 */
[----:B------:R-:W-:Y:S05]  /*29e0*/  @P0 BRA `(.L_x_39) ;  /* 0xfffffffc00940947 */ /* 0x000fea000383ffff */
[----:B------:R-:W-:Y:S05]  /*29f0*/  BSYNC.RECONVERGENT B3 ;  /* 0x0000000000037941 */ /* 0x000fea0003800200 */
.L_x_38:
[----:B------:R-:W-:-:S07]  /*2a00*/  IMAD.MOV.U32 R11, RZ, RZ, R10 ;  /* 0x000000ffff0b7224 */ /* 0x000fce00078e000a */
.L_x_37:
[----:B------:R-:W-:Y:S05]  /*2a10*/  BSYNC.RECONVERGENT B2 ;  /* 0x0000000000027941 */ /* 0x000fea0003800200 */
.L_x_36:
[----:B------:R-:W-:Y:S01]  /*2a20*/  LOP3.LUT P0, R39, R12, 0x3f, RZ, 0xc0, !PT ;  /* 0x0000003f0c277812 */ /* 0x000fe2000780c0ff */
[----:B------:R-:W-:-:S04]  /*2a30*/  IMAD.IADD R4, R15, 0x1, R11 ;  /* 0x000000010f047824 */ /* 0x000fc800078e020b */
[----:B------:R-:W-:-:S05]  /*2a40*/  IMAD.U32 R41, R4, 0x8, R1 ;  /* 0x0000000804297824 */ /* 0x000fca00078e0001 */
[----:B------:R0:W-:Y:S04]  /*2a50*/  STL.64 [R41+-0x78], R8 ;  /* 0xffff880829007387 */ /* 0x0001e80000100a00 */
[----:B------:R-:W2:Y:S04]  /*2a60*/  @P0 LDL.64 R12, [R1+0x8] ;  /* 0x00000800010c0983 */ /* 0x000ea80000100a00 */
[----:B------:R-:W3:Y:S04]  /*2a70*/  LDL.64 R6, [R1+0x10] ;  /* 0x0000100001067983 */ /* 0x000ee80000100a00 */
[----:B------:R-:W4:Y:S01]  /*2a80*/  LDL.64 R4, [R1+0x18] ;  /* 0x0000180001047983 */ /* 0x000f220000100a00 */
[----:B------:R-:W-:Y:S01]  /*2a90*/  @P0 LOP3.LUT R10, R39, 0x3f, RZ, 0x3c, !PT ;  /* 0x0000003f270a0812 */ /* 0x000fe200078e3cff */
[----:B------:R-:W-:Y:S01]  /*2aa0*/  BSSY.RECONVERGENT B2, `(.L_x_40) ;  /* 0x0000034000027945 */ /* 0x000fe20003800200 */
[----:B--2---:R-:W-:-:S02]  /*2ab0*/  @P0 SHF.R.U64 R11, R12, 0x1, R13 ;  /* 0x000000010c0b0819 */ /* 0x004fc4000000120d */
[----:B------:R-:W-:Y:S02]  /*2ac0*/  @P0 SHF.R.U32.HI R13, RZ, 0x1, R13 ;  /* 0x00000001ff0d0819 */ /* 0x000fe4000001160d */
[CC--:B---3--:R-:W-:Y:S02]  /*2ad0*/  @P0 SHF.L.U32 R15, R6.reuse, R39.reuse, RZ ;  /* 0x00000027060f0219 */ /* 0x0c8fe400000006ff */
[----:B0-----:R-:W-:Y:S02]  /*2ae0*/  @P0 SHF.R.U64 R8, R11, R10, R13 ;  /* 0x0000000a0b080219 */ /* 0x001fe4000000120d */
[--C-:B------:R-:W-:Y:S02]  /*2af0*/  @P0 SHF.R.U32.HI R37, RZ, 0x1, R7.reuse ;  /* 0x00000001ff250819 */ /* 0x100fe40000011607 */
[C-C-:B------:R-:W-:Y:S02]  /*2b00*/  @P0 SHF.R.U64 R35, R6.reuse, 0x1, R7.reuse ;  /* 0x0000000106230819 */ /* 0x140fe40000001207 */
[----:B------:R-:W-:-:S02]  /*2b10*/  @P0 SHF.L.U64.HI R12, R6, R39, R7 ;  /* 0x00000027060c0219 */ /* 0x000fc40000010207 */
[----:B------:R-:W-:Y:S02]  /*2b20*/  @P0 SHF.R.U32.HI R9, RZ, R10, R13 ;  /* 0x0000000aff090219 */ /* 0x000fe4000001160d */
[----:B------:R-:W-:Y:S02]  /*2b30*/  @P0 LOP3.LUT R6, R15, R8, RZ, 0xfc, !PT ;  /* 0x000000080f060212 */ /* 0x000fe400078efcff */
[----:B----4-:R-:W-:Y:S02]  /*2b40*/  @P0 SHF.L.U32 R11, R4, R39, RZ ;  /* 0x00000027040b0219 */ /* 0x010fe400000006ff */
[----:B------:R-:W-:Y:S01]  /*2b50*/  @P0 SHF.R.U64 R36, R35, R10, R37 ;  /* 0x0000000a23240219 */ /* 0x000fe20000001225 */
[----:B------:R-:W-:Y:S01]  /*2b60*/  IMAD.SHL.U32 R8, R6, 0x4, RZ ;  /* 0x0000000406087824 */ /* 0x000fe200078e00ff */
[----:B------:R-:W-:Y:S02]  /*2b70*/  @P0 LOP3.LUT R7, R12, R9, RZ, 0xfc, !PT ;  /* 0x000000090c070212 */ /* 0x000fe400078efcff */
[----:B------:R-:W-:-:S02]  /*2b80*/  @P0 SHF.L.U64.HI R39, R4, R39, R5 ;  /* 0x0000002704270219 */ /* 0x000fc40000010205 */
[----:B------:R-:W-:Y:S02]  /*2b90*/  @P0 LOP3.LUT R4, R11, R36, RZ, 0xfc, !PT ;  /* 0x000000240b040212 */ /* 0x000fe400078efcff */
[----:B------:R-:W-:Y:S02]  /*2ba0*/  @P0 SHF.R.U32.HI R10, RZ, R10, R37 ;  /* 0x0000000aff0a0219 */ /* 0x000fe40000011625 */
[----:B------:R-:W-:Y:S02]  /*2bb0*/  SHF.L.U64.HI R12, R6, 0x2, R7 ;  /* 0x00000002060c7819 */ /* 0x000fe40000010207 */
[----:B------:R-:W-:Y:S02]  /*2bc0*/  SHF.L.W.U32.HI R6, R7, 0x2, R4 ;  /* 0x0000000207067819 */ /* 0x000fe40000010e04 */
[----:B------:R-:W-:Y:S02]  /*2bd0*/  @P0 LOP3.LUT R5, R39, R10, RZ, 0xfc, !PT ;  /* 0x0000000a27050212 */ /* 0x000fe400078efcff */
[----:B------:R-:W-:-:S02]  /*2be0*/  IADD3 RZ, P0, PT, RZ, -R8, RZ ;  /* 0x80000008ffff7210 */ /* 0x000fc40007f1e0ff */
[----:B------:R-:W-:Y:S02]  /*2bf0*/  LOP3.LUT R7, RZ, R12, RZ, 0x33, !PT ;  /* 0x0000000cff077212 */ /* 0x000fe400078e33ff */
[----:B------:R-:W-:Y:S02]  /*2c00*/  SHF.L.W.U32.HI R4, R4, 0x2, R5 ;  /* 0x0000000204047819 */ /* 0x000fe40000010e05 */
[----:B------:R-:W-:Y:S02]  /*2c10*/  LOP3.LUT R10, RZ, R6, RZ, 0x33, !PT ;  /* 0x00000006ff0a7212 */ /* 0x000fe400078e33ff */
[----:B------:R-:W-:Y:S02]  /*2c20*/  IADD3.X R9, P0, PT, RZ, R7, RZ, P0, !PT ;  /* 0x00000007ff097210 */ /* 0x000fe4000071e4ff */
[----:B------:R-:W-:Y:S02]  /*2c30*/  LOP3.LUT R7, RZ, R4, RZ, 0x33, !PT ;  /* 0x00000004ff077212 */ /* 0x000fe400078e33ff */
[----:B------:R-:W-:-:S02]  /*2c40*/  IADD3.X R11, P1, PT, RZ, R10, RZ, P0, !PT ;  /* 0x0000000aff0b7210 */ /* 0x000fc4000073e4ff */
[----:B------:R-:W-:-:S03]  /*2c50*/  ISETP.GT.U32.AND P2, PT, R6, -0x1, PT ;  /* 0xffffffff0600780c */ /* 0x000fc60003f44070 */
[----:B------:R-:W-:Y:S01]  /*2c60*/  IMAD.X R7, RZ, RZ, R7, P1 ;  /* 0x000000ffff077224 */ /* 0x000fe200008e0607 */
[----:B------:R-:W-:-:S04]  /*2c70*/  ISETP.GT.AND.EX P0, PT, R4, -0x1, PT, P2 ;  /* 0xffffffff0400780c */ /* 0x000fc80003f04320 */
[----:B------:R-:W-:Y:S02]  /*2c80*/  SEL R7, R4, R7, P0 ;  /* 0x0000000704077207 */ /* 0x000fe40000000000 */
[----:B------:R-:W-:Y:S02]  /*2c90*/  SEL R13, R6, R11, P0 ;  /* 0x0000000b060d7207 */ /* 0x000fe40000000000 */
[----:B------:R-:W-:Y:S02]  /*2ca0*/  ISETP.NE.U32.AND P1, PT, R7, RZ, PT ;  /* 0x000000ff0700720c */ /* 0x000fe40003f25070 */
[----:B------:R-:W-:Y:S02]  /*2cb0*/  SEL R9, R12, R9, P0 ;  /* 0x000000090c097207 */ /* 0x000fe40000000000 */
[----:B------:R-:W-:Y:S01]  /*2cc0*/  SEL R10, R13, R7, !P1 ;  /* 0x000000070d0a7207 */ /* 0x000fe20004800000 */
[----:B------:R-:W-:-:S05]  /*2cd0*/  @!P0 IMAD.MOV R8, RZ, RZ, -R8 ;  /* 0x000000ffff088224 */ /* 0x000fca00078e0a08 */
[----:B------:R-:W0:Y:S02]  /*2ce0*/  FLO.U32 R10, R10 ;  /* 0x0000000a000a7300 */ /* 0x000e2400000e0000 */
[C---:B0-----:R-:W-:Y:S02]  /*2cf0*/  IADD3 R11, PT, PT, -R10.reuse, 0x1f, RZ ;  /* 0x0000001f0a0b7810 */ /* 0x041fe40007ffe1ff */
[----:B------:R-:W-:-:S03]  /*2d00*/  IADD3 R6, PT, PT, -R10, 0x3f, RZ ;  /* 0x0000003f0a067810 */ /* 0x000fc60007ffe1ff */
[----:B------:R-:W-:-:S05]  /*2d10*/  @P1 IMAD.MOV R6, RZ, RZ, R11 ;  /* 0x000000ffff061224 */ /* 0x000fca00078e020b */
[----:B------:R-:W-:-:S13]  /*2d20*/  ISETP.NE.AND P1, PT, R6, RZ, PT ;  /* 0x000000ff0600720c */ /* 0x000fda0003f25270 */
[----:B------:R-:W-:Y:S05]  /*2d30*/  @!P1 BRA `(.L_x_41) ;  /* 0x0000000000289947 */ /* 0x000fea0003800000 */
[--C-:B------:R-:W-:Y:S02]  /*2d40*/  SHF.R.U64 R10, R8, 0x1, R9.reuse ;  /* 0x00000001080a7819 */ /* 0x100fe40000001209 */
[C---:B------:R-:W-:Y:S02]  /*2d50*/  LOP3.LUT R8, R6.reuse, 0x3f, RZ, 0xc0, !PT ;  /* 0x0000003f06087812 */ /* 0x040fe400078ec0ff */
[----:B------:R-:W-:Y:S02]  /*2d60*/  SHF.R.U32.HI R12, RZ, 0x1, R9 ;  /* 0x00000001ff0c7819 */ /* 0x000fe40000011609 */
[----:B------:R-:W-:Y:S02]  /*2d70*/  LOP3.LUT R9, R6, 0x3f, RZ, 0xc, !PT ;  /* 0x0000003f06097812 */ /* 0x000fe400078e0cff */
[CC--:B------:R-:W-:Y:S02]  /*2d80*/  SHF.L.U64.HI R36, R13.reuse, R8.reuse, R7 ;  /* 0x000000080d247219 */ /* 0x0c0fe40000010207 */
[----:B------:R-:W-:-:S02]  /*2d90*/  SHF.L.U32 R8, R13, R8, RZ ;  /* 0x000000080d087219 */ /* 0x000fc400000006ff */
[-CC-:B------:R-:W-:Y:S02]  /*2da0*/  SHF.R.U64 R7, R10, R9.reuse, R12.reuse ;  /* 0x000000090a077219 */ /* 0x180fe4000000120c */
[----:B------:R-:W-:Y:S02]  /*2db0*/  SHF.R.U32.HI R9, RZ, R9, R12 ;  /* 0x00000009ff097219 */ /* 0x000fe4000001160c */
[----:B------:R-:W-:Y:S02]  /*2dc0*/  LOP3.LUT R13, R8, R7, RZ, 0xfc, !PT ;  /* 0x00000007080d7212 */ /* 0x000fe400078efcff */
[----:B------:R-:W-:-:S07]  /*2dd0*/  LOP3.LUT R7, R36, R9, RZ, 0xfc, !PT ;  /* 0x0000000924077212 */ /* 0x000fce00078efcff */
.L_x_41:
[----:B------:R-:W-:Y:S05]  /*2de0*/  BSYNC.RECONVERGENT B2 ;  /* 0x0000000000027941 */ /* 0x000fea0003800200 */
.L_x_40:
[----:B------:R-:W-:-:S04]  /*2df0*/  IMAD.WIDE.U32 R10, R13, 0x2168c235, RZ ;  /* 0x2168c2350d0a7825 */ /* 0x000fc800078e00ff */
[----:B------:R-:W-:Y:S01]  /*2e00*/  IMAD.MOV.U32 R8, RZ, RZ, R11 ;  /* 0x000000ffff087224 */ /* 0x000fe200078e000b */
[----:B------:R-:W-:Y:S01]  /*2e10*/  IADD3 RZ, P1, PT, R10, R10, RZ ;  /* 0x0000000a0aff7210 */ /* 0x000fe20007f3e0ff */
[----:B------:R-:W-:Y:S02]  /*2e20*/  IMAD.MOV.U32 R9, RZ, RZ, RZ ;  /* 0x000000ffff097224 */ /* 0x000fe400078e00ff */
[----:B------:R-:W-:-:S04]  /*2e30*/  IMAD.HI.U32 R11, R7, -0x36f0255e, RZ ;  /* 0xc90fdaa2070b7827 */ /* 0x000fc800078e00ff */
[----:B------:R-:W-:-:S04]  /*2e40*/  IMAD.WIDE.U32 R8, R13, -0x36f0255e, R8 ;  /* 0xc90fdaa20d087825 */ /* 0x000fc800078e0008 */
[C---:B------:R-:W-:Y:S02]  /*2e50*/  IMAD R13, R7.reuse, -0x36f0255e, RZ ;  /* 0xc90fdaa2070d7824 */ /* 0x040fe400078e02ff */
[----:B------:R-:W-:-:S04]  /*2e60*/  IMAD.WIDE.U32 R8, P2, R7, 0x2168c235, R8 ;  /* 0x2168c23507087825 */ /* 0x000fc80007840008 */
[----:B------:R-:W-:Y:S01]  /*2e70*/  IMAD.X R7, RZ, RZ, R11, P2 ;  /* 0x000000ffff077224 */ /* 0x000fe200010e060b */
[----:B------:R-:W-:Y:S02]  /*2e80*/  IADD3 R9, P2, PT, R13, R9, RZ ;  /* 0x000000090d097210 */ /* 0x000fe40007f5e0ff */
[----:B------:R-:W-:Y:S02]  /*2e90*/  IADD3.X RZ, P1, PT, R8, R8, RZ, P1, !PT ;  /* 0x0000000808ff7210 */ /* 0x000fe40000f3e4ff */
[C---:B------:R-:W-:Y:S01]  /*2ea0*/  ISETP.GT.U32.AND P3, PT, R9.reuse, RZ, PT ;  /* 0x000000ff0900720c */ /* 0x040fe20003f64070 */
[----:B------:R-:W-:Y:S01]  /*2eb0*/  IMAD.X R7, RZ, RZ, R7, P2 ;  /* 0x000000ffff077224 */ /* 0x000fe200010e0607 */
[----:B------:R-:W-:-:S04]  /*2ec0*/  IADD3.X R8, P2, PT, R9, R9, RZ, P1, !PT ;  /* 0x0000000909087210 */ /* 0x000fc80000f5e4ff */
[C---:B------:R-:W-:Y:S01]  /*2ed0*/  ISETP.GT.AND.EX P1, PT, R7.reuse, RZ, PT, P3 ;  /* 0x000000ff0700720c */ /* 0x040fe20003f24330 */
[----:B------:R-:W-:-:S03]  /*2ee0*/  IMAD.X R10, R7, 0x1, R7, P2 ;  /* 0x00000001070a7824 */ /* 0x000fc600010e0607 */
[----:B------:R-:W-:Y:S02]  /*2ef0*/  SEL R8, R8, R9, P1 ;  /* 0x0000000908087207 */ /* 0x000fe40000800000 */
[----:B------:R-:W-:Y:S02]  /*2f00*/  SEL R9, R10, R7, P1 ;  /* 0x000000070a097207 */ /* 0x000fe40000800000 */
[----:B------:R-:W-:Y:S02]  /*2f10*/  IADD3 R8, P2, PT, R8, 0x1, RZ ;  /* 0x0000000108087810 */ /* 0x000fe40007f5e0ff */
[----:B------:R-:W-:Y:S02]  /*2f20*/  SEL R11, RZ, 0xffffffff, !P1 ;  /* 0xffffffffff0b7807 */ /* 0x000fe40004800000 */
[----:B------:R-:W-:Y:S01]  /*2f30*/  LOP3.LUT P1, R7, R14, 0x80000000, RZ, 0xc0, !PT ;  /* 0x800000000e077812 */ /* 0x000fe2000782c0ff */
[----:B------:R-:W-:Y:S02]  /*2f40*/  IMAD.X R9, RZ, RZ, R9, P2 ;  /* 0x000000ffff097224 */ /* 0x000fe400010e0609 */
[----:B------:R-:W-:Y:S01]  /*2f50*/  IMAD.IADD R6, R11, 0x1, -R6 ;  /* 0x000000010b067824 */ /* 0x000fe200078e0a06 */
[----:B------:R-:W-:-:S02]  /*2f60*/  SHF.R.U32.HI R11, RZ, 0x1e, R5 ;  /* 0x0000001eff0b7819 */ /* 0x000fc40000011605 */
[----:B------:R-:W-:Y:S01]  /*2f70*/  SHF.R.U64 R8, R8, 0xa, R9 ;  /* 0x0000000a08087819 */ /* 0x000fe20000001209 */
[----:B------:R-:W-:Y:S01]  /*2f80*/  IMAD.SHL.U32 R6, R6, 0x100000, RZ ;  /* 0x0010000006067824 */ /* 0x000fe200078e00ff */
[----:B------:R-:W-:Y:S02]  /*2f90*/  LEA.HI R4, R4, R11, RZ, 0x1 ;  /* 0x0000000b04047211 */ /* 0x000fe400078f08ff */
[----:B------:R-:W-:Y:S02]  /*2fa0*/  IADD3 R8, P2, PT, R8, 0x1, RZ ;  /* 0x0000000108087810 */ /* 0x000fe40007f5e0ff */
[----:B------:R-:W-:Y:S01]  /*2fb0*/  @!P0 LOP3.LUT R7, R7, 0x80000000, RZ, 0x3c, !PT ;  /* 0x8000000007078812 */ /* 0x000fe200078e3cff */
[----:B------:R-:W-:Y:S01]  /*2fc0*/  @P1 IMAD.MOV R4, RZ, RZ, -R4 ;  /* 0x000000ffff041224 */ /* 0x000fe200078e0a04 */
[----:B------:R-:W-:-:S04]  /*2fd0*/  LEA.HI.X R9, R9, RZ, RZ, 0x16, P2 ;  /* 0x000000ff09097211 */ /* 0x000fc800010fb4ff */
[--C-:B------:R-:W-:Y:S02]  /*2fe0*/  SHF.R.U64 R8, R8, 0x1, R9.reuse ;  /* 0x0000000108087819 */ /* 0x100fe40000001209 */
[----:B------:R-:W-:Y:S02]  /*2ff0*/  SHF.R.U32.HI R5, RZ, 0x1, R9 ;  /* 0x00000001ff057819 */ /* 0x000fe40000011609 */
[----:B------:R-:W-:-:S04]  /*3000*/  IADD3 R13, P2, P3, RZ, RZ, R8 ;  /* 0x000000ffff0d7210 */ /* 0x000fc80007b5e008 */
[----:B------:R-:W-:-:S04]  /*3010*/  IADD3.X R6, PT, PT, R6, 0x3fe00000, R5, P2, P3 ;  /* 0x3fe0000006067810 */ /* 0x000fc800017e6405 */
[----:B------:R-:W-:-:S07]  /*3020*/  LOP3.LUT R14, R6, R7, RZ, 0xfc, !PT ;  /* 0x00000007060e7212 */ /* 0x000fce00078efcff */
.L_x_35:
[----:B------:R-:W-:Y:S02]  /*3030*/  IMAD.MOV.U32 R35, RZ, RZ, 0x0 ;  /* 0x00000000ff237424 */ /* 0x000fe400078e00ff */
[----:B------:R-:W-:Y:S02]  /*3040*/  IMAD.MOV.U32 R36, RZ, RZ, R4 ;  /* 0x000000ffff247224 */ /* 0x000fe400078e0004 */
[----:B------:R-:W-:Y:S02]  /*3050*/  IMAD.MOV.U32 R4, RZ, RZ, R13 ;  /* 0x000000ffff047224 */ /* 0x000fe400078e000d */
[----:B------:R-:W-:Y:S01]  /*3060*/  IMAD.MOV.U32 R5, RZ, RZ, R14 ;  /* 0x000000ffff057224 */ /* 0x000fe200078e000e */
[----:B------:R-:W-:Y:S06]  /*3070*/  RET.REL.NODEC R34 `(_Z15updatePositionsP6PlanetiiPdS1_P13GravitySource) ;  /* 0xffffffcc22e07950 */ /* 0x000fec0003c3ffff */
.L_x_42:
[----:B------:R-:W-:-:S00]  /*3080*/  BRA `(.L_x_42) ;  /* 0xfffffffc00fc7947 */ /* 0x000fc0000383ffff */
[----:B------:R-:W-:-:S00]  /*3090*/  NOP ;  /* 0x0000000000007918 */ /* 0x000fc00000000000 */
        /* <DEDUP_REMOVED lines=14> */
.L_x_45:


//--------------------- .nv.global.init           --------------------------
	.section	.nv.global.init,"aw",@progbits
	.align	16
.nv.global.init:
	.type		__cudart_sin_cos_coeffs,@object
	.size		__cudart_sin_cos_coeffs,(G - __cudart_sin_cos_coeffs)
__cudart_sin_cos_coeffs:
        /*0000*/ 	.byte	0x46, 0xd2, 0xb0, 0x2c, 0xf1, 0xe5, 0x5a, 0xbe, 0x92, 0xe3, 0xac, 0x69, 0xe3, 0x1d, 0xc7, 0x3e
        /*0010*/ 	.byte	0xa1, 0x62, 0xdb, 0x19, 0xa0, 0x01, 0x2a, 0xbf, 0x18, 0x08, 0x11, 0x11, 0x11, 0x11, 0x81, 0x3f
        /*0020*/ 	.byte	0x54, 0x55, 0x55, 0x55, 0x55, 0x55, 0xc5, 0xbf, 0x00, 0x00, 0x00, 0x00, 0x00, 0x00, 0x00, 0x00
        /*0030*/ 	.byte	0x00, 0x00, 0x00, 0x00, 0x00, 0x00, 0x00, 0x00, 0x64, 0x81, 0xfd, 0x20, 0x83, 0xff, 0xa8, 0xbd
        /*0040*/ 	.byte	0x28, 0x85, 0xef, 0xc1, 0xa7, 0xee, 0x21, 0x3e, 0xd9, 0xe6, 0x06, 0x8e, 0x4f, 0x7e, 0x92, 0xbe
        /*0050*/ 	.byte	0xe9, 0xbc, 0xdd, 0x19, 0xa0, 0x01, 0xfa, 0x3e, 0x47, 0x5d, 0xc1, 0x16, 0x6c, 0xc1, 0x56, 0xbf
        /*0060*/ 	.byte	0x51, 0x55, 0x55, 0x55, 0x55, 0x55, 0xa5, 0x3f, 0x00, 0x00, 0x00, 0x00, 0x00, 0x00, 0xe0, 0xbf
        /*0070*/ 	.byte	0x00, 0x00, 0x00, 0x00, 0x00, 0x00, 0xf0, 0x3f, 0x00, 0x00, 0x00, 0x00, 0x00, 0x00, 0x00, 0x00
	.type		G,@object
	.size		G,(TIMESTEP - G)
G:
        /*0080*/ 	.byte	0xd1, 0x37, 0x97, 0x65, 0x9b, 0x58, 0xd2, 0x3d
	.type		TIMESTEP,@object
	.size		TIMESTEP,(__cudart_i2opi_d - TIMESTEP)
TIMESTEP:
        /*0088*/ 	.byte	0x00, 0x00, 0x00, 0x00, 0x00, 0x18, 0xf5, 0x40
	.type		__cudart_i2opi_d,@object
	.size		__cudart_i2opi_d,(.L_2 - __cudart_i2opi_d)
__cudart_i2opi_d:
        /* <DEDUP_REMOVED lines=9> */
.L_2:


//--------------------- .nv.shared.reserved.0     --------------------------
	.section	.nv.shared.reserved.0,"aw",@nobits
	.weak		__nv_reservedSMEM_offset_0_alias
	.size		__nv_reservedSMEM_offset_0_alias, 0, 64
	.other		__nv_reservedSMEM_offset_0_alias,@"STO_CUDA_RESERVED_SHARED STV_DEFAULT"
__nv_reservedSMEM_offset_0_alias:
	.zero		0
	.zero		64


//--------------------- .nv.constant0._Z15updatePositionsP6PlanetiiPdS1_P13GravitySource --------------------------
	.section	.nv.constant0._Z15updatePositionsP6PlanetiiPdS1_P13GravitySource,"a",@progbits
	.sectionflags	@""
	.align	4
.nv.constant0._Z15updatePositionsP6PlanetiiPdS1_P13GravitySource:
	.zero		936


//--------------------- SYMBOLS --------------------------

	.type		.nv.reservedSmem.offset0,@object
	.size		.nv.reservedSmem.offset0,0x4
